//
// Generated by NVIDIA NVVM Compiler
//
// Compiler Build ID: CL-36424714
// Cuda compilation tools, release 13.0, V13.0.88
// Based on NVVM 20.0.0
//

.version 9.0
.target sm_100
.address_size 64

	// .globl	_Z20flashAttentionKernelPKfS0_S0_Pfiiifii
.extern .shared .align 16 .b8 smem[];

.visible .entry _Z20flashAttentionKernelPKfS0_S0_Pfiiifii(
	.param .u64 .ptr .align 1 _Z20flashAttentionKernelPKfS0_S0_Pfiiifii_param_0,
	.param .u64 .ptr .align 1 _Z20flashAttentionKernelPKfS0_S0_Pfiiifii_param_1,
	.param .u64 .ptr .align 1 _Z20flashAttentionKernelPKfS0_S0_Pfiiifii_param_2,
	.param .u64 .ptr .align 1 _Z20flashAttentionKernelPKfS0_S0_Pfiiifii_param_3,
	.param .u32 _Z20flashAttentionKernelPKfS0_S0_Pfiiifii_param_4,
	.param .u32 _Z20flashAttentionKernelPKfS0_S0_Pfiiifii_param_5,
	.param .u32 _Z20flashAttentionKernelPKfS0_S0_Pfiiifii_param_6,
	.param .f32 _Z20flashAttentionKernelPKfS0_S0_Pfiiifii_param_7,
	.param .u32 _Z20flashAttentionKernelPKfS0_S0_Pfiiifii_param_8,
	.param .u32 _Z20flashAttentionKernelPKfS0_S0_Pfiiifii_param_9
)
{
	.reg .pred 	%p<68>;
	.reg .b32 	%r<286>;
	.reg .b32 	%f<115>;
	.reg .b64 	%rd<18>;

	ld.param.u64 	%rd5, [_Z20flashAttentionKernelPKfS0_S0_Pfiiifii_param_0];
	ld.param.u64 	%rd6, [_Z20flashAttentionKernelPKfS0_S0_Pfiiifii_param_1];
	ld.param.u64 	%rd7, [_Z20flashAttentionKernelPKfS0_S0_Pfiiifii_param_2];
	ld.param.u32 	%r112, [_Z20flashAttentionKernelPKfS0_S0_Pfiiifii_param_4];
	ld.param.u32 	%r113, [_Z20flashAttentionKernelPKfS0_S0_Pfiiifii_param_5];
	ld.param.u32 	%r114, [_Z20flashAttentionKernelPKfS0_S0_Pfiiifii_param_6];
	ld.param.f32 	%f24, [_Z20flashAttentionKernelPKfS0_S0_Pfiiifii_param_7];
	ld.param.u32 	%r115, [_Z20flashAttentionKernelPKfS0_S0_Pfiiifii_param_8];
	ld.param.u32 	%r116, [_Z20flashAttentionKernelPKfS0_S0_Pfiiifii_param_9];
	mul.lo.s32 	%r1, %r115, %r113;
	mul.lo.s32 	%r2, %r115, %r114;
	mov.u32 	%r117, %ctaid.y;
	mul.lo.s32 	%r3, %r115, %r117;
	add.s32 	%r118, %r3, %r115;
	min.u32 	%r4, %r118, %r112;
	sub.s32 	%r5, %r4, %r3;
	setp.lt.s32 	%p1, %r5, 1;
	@%p1 bra 	$L__BB0_6;
	mov.u32 	%r6, %tid.x;
	mov.u32 	%r7, %ntid.x;
	cvta.to.global.u64 	%rd1, %rd5;
	mov.b32 	%r255, 0;
$L__BB0_2:
	setp.ge.s32 	%p2, %r6, %r113;
	@%p2 bra 	$L__BB0_5;
	add.s32 	%r120, %r255, %r3;
	mul.lo.s32 	%r9, %r120, %r113;
	mul.lo.s32 	%r10, %r255, %r113;
	mov.u32 	%r256, %r6;
$L__BB0_4:
	add.s32 	%r121, %r256, %r9;
	mul.wide.s32 	%rd9, %r121, 4;
	add.s64 	%rd10, %rd1, %rd9;
	ld.global.nc.f32 	%f25, [%rd10];
	add.s32 	%r122, %r256, %r10;
	shl.b32 	%r123, %r122, 2;
	mov.u32 	%r124, smem;
	add.s32 	%r125, %r124, %r123;
	st.shared.f32 	[%r125], %f25;
	add.s32 	%r256, %r256, %r7;
	setp.lt.s32 	%p3, %r256, %r113;
	@%p3 bra 	$L__BB0_4;
$L__BB0_5:
	add.s32 	%r255, %r255, 1;
	setp.ne.s32 	%p4, %r255, %r5;
	@%p4 bra 	$L__BB0_2;
$L__BB0_6:
	shl.b32 	%r126, %r1, 2;
	mov.u32 	%r127, smem;
	add.s32 	%r14, %r127, %r126;
	mul.lo.s32 	%r128, %r116, %r113;
	shl.b32 	%r129, %r128, 2;
	add.s32 	%r15, %r14, %r129;
	mul.lo.s32 	%r130, %r116, %r114;
	shl.b32 	%r131, %r130, 2;
	add.s32 	%r16, %r15, %r131;
	shl.b32 	%r132, %r115, 2;
	add.s32 	%r17, %r16, %r132;
	add.s32 	%r18, %r17, %r132;
	bar.sync 	0;
	mov.u32 	%r19, %tid.x;
	setp.ne.s32 	%p5, %r19, 0;
	@%p5 bra 	$L__BB0_35;
	setp.lt.s32 	%p6, %r5, 1;
	@%p6 bra 	$L__BB0_19;
	and.b32  	%r20, %r5, 7;
	sub.s32 	%r134, %r3, %r4;
	setp.gt.u32 	%p7, %r134, -8;
	mov.b32 	%r257, 0;
	@%p7 bra 	$L__BB0_11;
	and.b32  	%r257, %r5, 2147483640;
	mov.b32 	%r265, 0;
$L__BB0_10:
	.pragma "nounroll";
	shl.b32 	%r136, %r265, 2;
	add.s32 	%r137, %r16, %r136;
	mov.b32 	%r138, -8388608;
	st.shared.u32 	[%r137], %r138;
	add.s32 	%r139, %r17, %r136;
	mov.b32 	%r140, 0;
	st.shared.u32 	[%r139], %r140;
	st.shared.u32 	[%r137+4], %r138;
	st.shared.u32 	[%r139+4], %r140;
	st.shared.u32 	[%r137+8], %r138;
	st.shared.u32 	[%r139+8], %r140;
	st.shared.u32 	[%r137+12], %r138;
	st.shared.u32 	[%r139+12], %r140;
	st.shared.u32 	[%r137+16], %r138;
	st.shared.u32 	[%r139+16], %r140;
	st.shared.u32 	[%r137+20], %r138;
	st.shared.u32 	[%r139+20], %r140;
	st.shared.u32 	[%r137+24], %r138;
	st.shared.u32 	[%r139+24], %r140;
	st.shared.u32 	[%r137+28], %r138;
	st.shared.u32 	[%r139+28], %r140;
	add.s32 	%r265, %r265, 8;
	setp.eq.s32 	%p8, %r265, %r257;
	@%p8 bra 	$L__BB0_11;
	bra.uni 	$L__BB0_10;
$L__BB0_11:
	setp.eq.s32 	%p9, %r20, 0;
	@%p9 bra 	$L__BB0_19;
	and.b32  	%r23, %r5, 3;
	setp.lt.u32 	%p10, %r20, 4;
	@%p10 bra 	$L__BB0_14;
	shl.b32 	%r141, %r257, 2;
	add.s32 	%r142, %r16, %r141;
	mov.b32 	%r143, -8388608;
	st.shared.u32 	[%r142], %r143;
	add.s32 	%r144, %r17, %r141;
	mov.b32 	%r145, 0;
	st.shared.u32 	[%r144], %r145;
	st.shared.u32 	[%r142+4], %r143;
	st.shared.u32 	[%r144+4], %r145;
	st.shared.u32 	[%r142+8], %r143;
	st.shared.u32 	[%r144+8], %r145;
	st.shared.u32 	[%r142+12], %r143;
	st.shared.u32 	[%r144+12], %r145;
	add.s32 	%r257, %r257, 4;
$L__BB0_14:
	setp.eq.s32 	%p11, %r23, 0;
	@%p11 bra 	$L__BB0_19;
	setp.eq.s32 	%p12, %r23, 1;
	@%p12 bra 	$L__BB0_17;
	shl.b32 	%r146, %r257, 2;
	add.s32 	%r147, %r16, %r146;
	mov.b32 	%r148, -8388608;
	st.shared.u32 	[%r147], %r148;
	add.s32 	%r149, %r17, %r146;
	mov.b32 	%r150, 0;
	st.shared.u32 	[%r149], %r150;
	st.shared.u32 	[%r147+4], %r148;
	st.shared.u32 	[%r149+4], %r150;
	add.s32 	%r257, %r257, 2;
$L__BB0_17:
	and.b32  	%r151, %r5, 1;
	setp.eq.b32 	%p13, %r151, 1;
	not.pred 	%p14, %p13;
	@%p14 bra 	$L__BB0_19;
	shl.b32 	%r152, %r257, 2;
	add.s32 	%r153, %r16, %r152;
	mov.b32 	%r154, -8388608;
	st.shared.u32 	[%r153], %r154;
	add.s32 	%r155, %r17, %r152;
	mov.b32 	%r156, 0;
	st.shared.u32 	[%r155], %r156;
$L__BB0_19:
	min.s32 	%r157, %r5, %r114;
	setp.lt.s32 	%p15, %r157, 1;
	@%p15 bra 	$L__BB0_35;
	and.b32  	%r28, %r114, 15;
	add.s32 	%r29, %r28, -1;
	and.b32  	%r30, %r114, 7;
	add.s32 	%r31, %r30, -1;
	and.b32  	%r32, %r114, 2147483632;
	and.b32  	%r33, %r114, 3;
	mov.b32 	%r260, 0;
$L__BB0_21:
	setp.lt.u32 	%p16, %r114, 16;
	mul.lo.s32 	%r35, %r260, %r114;
	mov.b32 	%r263, 0;
	@%p16 bra 	$L__BB0_24;
	mov.b32 	%r261, 0;
$L__BB0_23:
	.pragma "nounroll";
	add.s32 	%r161, %r261, %r35;
	shl.b32 	%r162, %r161, 2;
	add.s32 	%r163, %r18, %r162;
	mov.b32 	%r164, 0;
	st.shared.u32 	[%r163], %r164;
	st.shared.u32 	[%r163+4], %r164;
	st.shared.u32 	[%r163+8], %r164;
	st.shared.u32 	[%r163+12], %r164;
	st.shared.u32 	[%r163+16], %r164;
	st.shared.u32 	[%r163+20], %r164;
	st.shared.u32 	[%r163+24], %r164;
	st.shared.u32 	[%r163+28], %r164;
	st.shared.u32 	[%r163+32], %r164;
	st.shared.u32 	[%r163+36], %r164;
	st.shared.u32 	[%r163+40], %r164;
	st.shared.u32 	[%r163+44], %r164;
	st.shared.u32 	[%r163+48], %r164;
	st.shared.u32 	[%r163+52], %r164;
	st.shared.u32 	[%r163+56], %r164;
	st.shared.u32 	[%r163+60], %r164;
	add.s32 	%r261, %r261, 16;
	setp.eq.s32 	%p17, %r261, %r32;
	mov.u32 	%r263, %r32;
	@%p17 bra 	$L__BB0_24;
	bra.uni 	$L__BB0_23;
$L__BB0_24:
	setp.eq.s32 	%p18, %r28, 0;
	@%p18 bra 	$L__BB0_34;
	setp.lt.u32 	%p19, %r29, 7;
	@%p19 bra 	$L__BB0_27;
	add.s32 	%r165, %r263, %r35;
	shl.b32 	%r166, %r165, 2;
	add.s32 	%r167, %r18, %r166;
	mov.b32 	%r168, 0;
	st.shared.u32 	[%r167], %r168;
	st.shared.u32 	[%r167+4], %r168;
	st.shared.u32 	[%r167+8], %r168;
	st.shared.u32 	[%r167+12], %r168;
	st.shared.u32 	[%r167+16], %r168;
	st.shared.u32 	[%r167+20], %r168;
	st.shared.u32 	[%r167+24], %r168;
	st.shared.u32 	[%r167+28], %r168;
	add.s32 	%r263, %r263, 8;
$L__BB0_27:
	setp.eq.s32 	%p20, %r30, 0;
	@%p20 bra 	$L__BB0_34;
	setp.lt.u32 	%p21, %r31, 3;
	@%p21 bra 	$L__BB0_30;
	add.s32 	%r169, %r263, %r35;
	shl.b32 	%r170, %r169, 2;
	add.s32 	%r171, %r18, %r170;
	mov.b32 	%r172, 0;
	st.shared.u32 	[%r171], %r172;
	st.shared.u32 	[%r171+4], %r172;
	st.shared.u32 	[%r171+8], %r172;
	st.shared.u32 	[%r171+12], %r172;
	add.s32 	%r263, %r263, 4;
$L__BB0_30:
	setp.eq.s32 	%p22, %r33, 0;
	@%p22 bra 	$L__BB0_34;
	setp.eq.s32 	%p23, %r33, 1;
	add.s32 	%r173, %r263, %r35;
	shl.b32 	%r174, %r173, 2;
	add.s32 	%r43, %r18, %r174;
	mov.b32 	%r175, 0;
	st.shared.u32 	[%r43], %r175;
	@%p23 bra 	$L__BB0_34;
	setp.eq.s32 	%p24, %r33, 2;
	mov.b32 	%r176, 0;
	st.shared.u32 	[%r43+4], %r176;
	@%p24 bra 	$L__BB0_34;
	mov.b32 	%r177, 0;
	st.shared.u32 	[%r43+8], %r177;
$L__BB0_34:
	add.s32 	%r260, %r260, 1;
	setp.eq.s32 	%p25, %r260, %r5;
	@%p25 bra 	$L__BB0_35;
	bra.uni 	$L__BB0_21;
$L__BB0_35:
	bar.sync 	0;
	setp.lt.s32 	%p26, %r112, 1;
	@%p26 bra 	$L__BB0_48;
	shl.b32 	%r179, %r2, 2;
	add.s32 	%r47, %r18, %r179;
	add.s32 	%r48, %r47, %r132;
	add.s32 	%r49, %r48, %r132;
	add.s32 	%r50, %r49, %r179;
	mov.u32 	%r51, %ntid.x;
	shl.b32 	%r181, %r19, 2;
	add.s32 	%r52, %r50, %r181;
	mov.u32 	%r183, smem;
	add.s32 	%r53, %r183, %r126;
	shl.b32 	%r54, %r51, 2;
	cvta.to.global.u64 	%rd2, %rd7;
	cvta.to.global.u64 	%rd3, %rd6;
	mov.b32 	%r266, 0;
$L__BB0_37:
	mov.u32 	%r56, %r266;
	add.s32 	%r266, %r56, %r116;
	min.s32 	%r184, %r266, %r112;
	sub.s32 	%r58, %r184, %r56;
	setp.lt.s32 	%p27, %r58, 1;
	@%p27 bra 	$L__BB0_46;
	mov.b32 	%r267, 0;
$L__BB0_39:
	setp.ge.s32 	%p28, %r19, %r113;
	@%p28 bra 	$L__BB0_42;
	add.s32 	%r186, %r267, %r56;
	mad.lo.s32 	%r187, %r267, %r113, %r19;
	shl.b32 	%r188, %r187, 2;
	add.s32 	%r269, %r53, %r188;
	mad.lo.s32 	%r268, %r186, %r113, %r19;
	mov.u32 	%r270, %r19;
$L__BB0_41:
	mul.wide.s32 	%rd11, %r268, 4;
	add.s64 	%rd12, %rd3, %rd11;
	ld.global.nc.f32 	%f26, [%rd12];
	st.shared.f32 	[%r269], %f26;
	add.s32 	%r270, %r270, %r51;
	add.s32 	%r269, %r269, %r54;
	add.s32 	%r268, %r268, %r51;
	setp.lt.s32 	%p29, %r270, %r113;
	@%p29 bra 	$L__BB0_41;
$L__BB0_42:
	setp.ge.s32 	%p30, %r19, %r114;
	@%p30 bra 	$L__BB0_45;
	add.s32 	%r189, %r267, %r56;
	mul.lo.s32 	%r62, %r189, %r114;
	mul.lo.s32 	%r63, %r267, %r114;
	mov.u32 	%r271, %r19;
$L__BB0_44:
	add.s32 	%r190, %r271, %r62;
	mul.wide.s32 	%rd13, %r190, 4;
	add.s64 	%rd14, %rd2, %rd13;
	ld.global.nc.f32 	%f27, [%rd14];
	add.s32 	%r191, %r271, %r63;
	shl.b32 	%r192, %r191, 2;
	add.s32 	%r193, %r15, %r192;
	st.shared.f32 	[%r193], %f27;
	add.s32 	%r271, %r271, %r51;
	setp.lt.s32 	%p31, %r271, %r114;
	@%p31 bra 	$L__BB0_44;
$L__BB0_45:
	add.s32 	%r267, %r267, 1;
	setp.lt.s32 	%p32, %r267, %r58;
	@%p32 bra 	$L__BB0_39;
$L__BB0_46:
	setp.lt.s32 	%p33, %r5, 1;
	bar.sync 	0;
	@%p33 bra 	$L__BB0_47;
	bra.uni 	$L__BB0_55;
$L__BB0_47:
	setp.lt.s32 	%p63, %r266, %r112;
	@%p63 bra 	$L__BB0_37;
$L__BB0_48:
	setp.lt.s32 	%p64, %r5, 1;
	@%p64 bra 	$L__BB0_54;
	ld.param.u64 	%rd17, [_Z20flashAttentionKernelPKfS0_S0_Pfiiifii_param_3];
	mov.u32 	%r55, %ntid.x;
	cvta.to.global.u64 	%rd4, %rd17;
	mov.b32 	%r284, 0;
$L__BB0_50:
	setp.ge.s32 	%p65, %r19, %r114;
	@%p65 bra 	$L__BB0_53;
	shl.b32 	%r248, %r284, 2;
	add.s32 	%r249, %r17, %r248;
	ld.shared.f32 	%f23, [%r249];
	mul.lo.s32 	%r107, %r284, %r114;
	add.s32 	%r250, %r284, %r3;
	mul.lo.s32 	%r108, %r250, %r114;
	mov.u32 	%r285, %r19;
$L__BB0_52:
	add.s32 	%r251, %r285, %r107;
	shl.b32 	%r252, %r251, 2;
	add.s32 	%r253, %r18, %r252;
	ld.shared.f32 	%f100, [%r253];
	div.rn.f32 	%f101, %f100, %f23;
	add.s32 	%r254, %r285, %r108;
	mul.wide.s32 	%rd15, %r254, 4;
	add.s64 	%rd16, %rd4, %rd15;
	st.global.f32 	[%rd16], %f101;
	add.s32 	%r285, %r285, %r55;
	setp.lt.s32 	%p66, %r285, %r114;
	@%p66 bra 	$L__BB0_52;
$L__BB0_53:
	add.s32 	%r284, %r284, 1;
	setp.ne.s32 	%p67, %r284, %r5;
	@%p67 bra 	$L__BB0_50;
$L__BB0_54:
	ret;
$L__BB0_55:
	mov.b32 	%r272, 0;
$L__BB0_56:
	mov.f32 	%f107, 0fFF800000;
	@%p27 bra 	$L__BB0_67;
	mul.lo.s32 	%r74, %r272, %r113;
	mov.f32 	%f107, 0fFF800000;
	mov.b32 	%r273, 0;
$L__BB0_58:
	setp.ge.s32 	%p35, %r19, %r113;
	mov.f32 	%f104, 0f00000000;
	@%p35 bra 	$L__BB0_61;
	mul.lo.s32 	%r76, %r273, %r113;
	mov.f32 	%f104, 0f00000000;
	mov.u32 	%r274, %r19;
$L__BB0_60:
	add.s32 	%r196, %r274, %r74;
	shl.b32 	%r197, %r196, 2;
	mov.u32 	%r198, smem;
	add.s32 	%r199, %r198, %r197;
	ld.shared.f32 	%f32, [%r199];
	add.s32 	%r200, %r274, %r76;
	shl.b32 	%r201, %r200, 2;
	add.s32 	%r202, %r14, %r201;
	ld.shared.f32 	%f33, [%r202];
	fma.rn.f32 	%f104, %f32, %f33, %f104;
	add.s32 	%r274, %r274, %r51;
	setp.lt.s32 	%p36, %r274, %r113;
	@%p36 bra 	$L__BB0_60;
$L__BB0_61:
	setp.lt.u32 	%p37, %r51, 2;
	st.shared.f32 	[%r52], %f104;
	bar.sync 	0;
	@%p37 bra 	$L__BB0_66;
	mov.u32 	%r275, %r51;
$L__BB0_63:
	shr.u32 	%r80, %r275, 1;
	setp.ge.u32 	%p38, %r19, %r80;
	@%p38 bra 	$L__BB0_65;
	shl.b32 	%r203, %r80, 2;
	add.s32 	%r204, %r52, %r203;
	ld.shared.f32 	%f34, [%r204];
	add.f32 	%f104, %f34, %f104;
	st.shared.f32 	[%r52], %f104;
$L__BB0_65:
	bar.sync 	0;
	setp.gt.u32 	%p39, %r275, 3;
	mov.u32 	%r275, %r80;
	@%p39 bra 	$L__BB0_63;
$L__BB0_66:
	setp.eq.s32 	%p40, %r19, 0;
	ld.shared.f32 	%f35, [%r50];
	mul.f32 	%f36, %f24, %f35;
	setp.gt.f32 	%p41, %f36, %f107;
	selp.f32 	%f38, %f36, %f107, %p41;
	selp.f32 	%f107, %f38, %f107, %p40;
	bar.sync 	0;
	add.s32 	%r273, %r273, 1;
	setp.lt.s32 	%p42, %r273, %r58;
	@%p42 bra 	$L__BB0_58;
$L__BB0_67:
	setp.ne.s32 	%p43, %r19, 0;
	@%p43 bra 	$L__BB0_69;
	shl.b32 	%r205, %r272, 2;
	add.s32 	%r206, %r47, %r205;
	st.shared.f32 	[%r206], %f107;
$L__BB0_69:
	bar.sync 	0;
	add.s32 	%r272, %r272, 1;
	setp.ne.s32 	%p44, %r272, %r5;
	@%p44 bra 	$L__BB0_56;
	mov.b32 	%r276, 0;
$L__BB0_71:
	setp.ge.s32 	%p45, %r19, %r114;
	@%p45 bra 	$L__BB0_74;
	mul.lo.s32 	%r84, %r276, %r114;
	mov.u32 	%r277, %r19;
$L__BB0_73:
	add.s32 	%r208, %r277, %r84;
	shl.b32 	%r209, %r208, 2;
	add.s32 	%r210, %r49, %r209;
	mov.b32 	%r211, 0;
	st.shared.u32 	[%r210], %r211;
	add.s32 	%r277, %r277, %r51;
	setp.lt.s32 	%p46, %r277, %r114;
	@%p46 bra 	$L__BB0_73;
$L__BB0_74:
	bar.sync 	0;
	mov.f32 	%f113, 0f00000000;
	@%p27 bra 	$L__BB0_90;
	shl.b32 	%r213, %r276, 2;
	add.s32 	%r87, %r47, %r213;
	mul.lo.s32 	%r88, %r276, %r114;
	mul.lo.s32 	%r89, %r276, %r113;
	mov.f32 	%f113, 0f00000000;
	mov.b32 	%r278, 0;
$L__BB0_76:
	setp.ge.s32 	%p48, %r19, %r113;
	mov.f32 	%f110, 0f00000000;
	@%p48 bra 	$L__BB0_79;
	mul.lo.s32 	%r91, %r278, %r113;
	mov.f32 	%f110, 0f00000000;
	mov.u32 	%r279, %r19;
$L__BB0_78:
	add.s32 	%r214, %r279, %r89;
	shl.b32 	%r215, %r214, 2;
	mov.u32 	%r216, smem;
	add.s32 	%r217, %r216, %r215;
	ld.shared.f32 	%f43, [%r217];
	add.s32 	%r218, %r279, %r91;
	shl.b32 	%r219, %r218, 2;
	add.s32 	%r220, %r14, %r219;
	ld.shared.f32 	%f44, [%r220];
	fma.rn.f32 	%f110, %f43, %f44, %f110;
	add.s32 	%r279, %r279, %r51;
	setp.lt.s32 	%p49, %r279, %r113;
	@%p49 bra 	$L__BB0_78;
$L__BB0_79:
	setp.lt.u32 	%p50, %r51, 2;
	st.shared.f32 	[%r52], %f110;
	bar.sync 	0;
	@%p50 bra 	$L__BB0_84;
	mov.u32 	%r280, %r51;
$L__BB0_81:
	shr.u32 	%r95, %r280, 1;
	setp.ge.u32 	%p51, %r19, %r95;
	@%p51 bra 	$L__BB0_83;
	shl.b32 	%r221, %r95, 2;
	add.s32 	%r222, %r52, %r221;
	ld.shared.f32 	%f45, [%r222];
	add.f32 	%f110, %f45, %f110;
	st.shared.f32 	[%r52], %f110;
$L__BB0_83:
	bar.sync 	0;
	setp.gt.u32 	%p52, %r280, 3;
	mov.u32 	%r280, %r95;
	@%p52 bra 	$L__BB0_81;
$L__BB0_84:
	@%p43 bra 	$L__BB0_86;
	ld.shared.f32 	%f46, [%r50];
	ld.shared.f32 	%f47, [%r87];
	mul.f32 	%f48, %f24, %f46;
	sub.f32 	%f49, %f48, %f47;
	fma.rn.f32 	%f50, %f49, 0f3BBB989D, 0f3F000000;
	cvt.sat.f32.f32 	%f51, %f50;
	mov.f32 	%f52, 0f4B400001;
	mov.f32 	%f53, 0f437C0000;
	fma.rm.f32 	%f54, %f51, %f53, %f52;
	add.f32 	%f55, %f54, 0fCB40007F;
	neg.f32 	%f56, %f55;
	fma.rn.f32 	%f57, %f49, 0f3FB8AA3B, %f56;
	fma.rn.f32 	%f58, %f49, 0f32A57060, %f57;
	mov.b32 	%r223, %f54;
	shl.b32 	%r224, %r223, 23;
	mov.b32 	%f59, %r224;
	ex2.approx.ftz.f32 	%f60, %f58;
	mul.f32 	%f61, %f60, %f59;
	st.shared.f32 	[%r50], %f61;
	add.f32 	%f113, %f113, %f61;
$L__BB0_86:
	bar.sync 	0;
	@%p45 bra 	$L__BB0_89;
	ld.shared.f32 	%f19, [%r50];
	mul.lo.s32 	%r96, %r278, %r114;
	mov.u32 	%r281, %r19;
$L__BB0_88:
	add.s32 	%r225, %r281, %r96;
	shl.b32 	%r226, %r225, 2;
	add.s32 	%r227, %r15, %r226;
	ld.shared.f32 	%f62, [%r227];
	add.s32 	%r228, %r281, %r88;
	shl.b32 	%r229, %r228, 2;
	add.s32 	%r230, %r49, %r229;
	ld.shared.f32 	%f63, [%r230];
	fma.rn.f32 	%f64, %f19, %f62, %f63;
	st.shared.f32 	[%r230], %f64;
	add.s32 	%r281, %r281, %r51;
	setp.lt.s32 	%p55, %r281, %r114;
	@%p55 bra 	$L__BB0_88;
$L__BB0_89:
	bar.sync 	0;
	add.s32 	%r278, %r278, 1;
	setp.lt.s32 	%p56, %r278, %r58;
	@%p56 bra 	$L__BB0_76;
$L__BB0_90:
	@%p43 bra 	$L__BB0_92;
	shl.b32 	%r231, %r276, 2;
	add.s32 	%r232, %r48, %r231;
	st.shared.f32 	[%r232], %f113;
$L__BB0_92:
	bar.sync 	0;
	add.s32 	%r276, %r276, 1;
	setp.ne.s32 	%p58, %r276, %r5;
	@%p58 bra 	$L__BB0_71;
	mov.b32 	%r282, 0;
$L__BB0_94:
	@%p43 bra 	$L__BB0_96;
	shl.b32 	%r234, %r282, 2;
	add.s32 	%r235, %r16, %r234;
	ld.shared.f32 	%f65, [%r235];
	add.s32 	%r236, %r47, %r234;
	ld.shared.f32 	%f66, [%r236];
	max.f32 	%f67, %f65, %f66;
	sub.f32 	%f68, %f65, %f67;
	fma.rn.f32 	%f69, %f68, 0f3BBB989D, 0f3F000000;
	cvt.sat.f32.f32 	%f70, %f69;
	mov.f32 	%f71, 0f4B400001;
	mov.f32 	%f72, 0f437C0000;
	fma.rm.f32 	%f73, %f70, %f72, %f71;
	add.f32 	%f74, %f73, 0fCB40007F;
	neg.f32 	%f75, %f74;
	fma.rn.f32 	%f76, %f68, 0f3FB8AA3B, %f75;
	fma.rn.f32 	%f77, %f68, 0f32A57060, %f76;
	mov.b32 	%r237, %f73;
	shl.b32 	%r238, %r237, 23;
	mov.b32 	%f78, %r238;
	ex2.approx.ftz.f32 	%f79, %f77;
	mul.f32 	%f80, %f79, %f78;
	sub.f32 	%f81, %f66, %f67;
	fma.rn.f32 	%f82, %f81, 0f3BBB989D, 0f3F000000;
	cvt.sat.f32.f32 	%f83, %f82;
	fma.rm.f32 	%f84, %f83, %f72, %f71;
	add.f32 	%f85, %f84, 0fCB40007F;
	neg.f32 	%f86, %f85;
	fma.rn.f32 	%f87, %f81, 0f3FB8AA3B, %f86;
	fma.rn.f32 	%f88, %f81, 0f32A57060, %f87;
	mov.b32 	%r239, %f84;
	shl.b32 	%r240, %r239, 23;
	mov.b32 	%f89, %r240;
	ex2.approx.ftz.f32 	%f90, %f88;
	mul.f32 	%f91, %f90, %f89;
	st.shared.f32 	[%r235], %f67;
	add.s32 	%r241, %r17, %r234;
	ld.shared.f32 	%f92, [%r241];
	add.s32 	%r242, %r48, %r234;
	ld.shared.f32 	%f93, [%r242];
	mul.f32 	%f94, %f93, %f91;
	fma.rn.f32 	%f95, %f92, %f80, %f94;
	st.shared.f32 	[%r241], %f95;
	st.shared.f32 	[%r50], %f80;
	st.shared.f32 	[%r50+4], %f91;
$L__BB0_96:
	bar.sync 	0;
	@%p45 bra 	$L__BB0_99;
	ld.shared.f32 	%f21, [%r50];
	ld.shared.f32 	%f22, [%r50+4];
	mul.lo.s32 	%r102, %r282, %r114;
	mov.u32 	%r283, %r19;
$L__BB0_98:
	add.s32 	%r243, %r283, %r102;
	shl.b32 	%r244, %r243, 2;
	add.s32 	%r245, %r18, %r244;
	ld.shared.f32 	%f96, [%r245];
	add.s32 	%r246, %r49, %r244;
	ld.shared.f32 	%f97, [%r246];
	mul.f32 	%f98, %f22, %f97;
	fma.rn.f32 	%f99, %f21, %f96, %f98;
	st.shared.f32 	[%r245], %f99;
	add.s32 	%r283, %r283, %r51;
	setp.lt.s32 	%p61, %r283, %r114;
	@%p61 bra 	$L__BB0_98;
$L__BB0_99:
	bar.sync 	0;
	add.s32 	%r282, %r282, 1;
	setp.eq.s32 	%p62, %r282, %r5;
	@%p62 bra 	$L__BB0_47;
	bra.uni 	$L__BB0_94;

}


// ===== COMPILED SASS (sm_100) =====

	.target	sm_100

	.elftype	@"ET_EXEC"


//--------------------- .note.nv.tkinfo           --------------------------
	.section	.note.nv.tkinfo,"",@"SHT_NOTE"
	.sectionflags	@"SHF_NOTE_NV_TKINFO"
	.tkinfo
        /*0018*/ 	.word	0x00000002
        /*0030*/ 	.string	""
        /*0030*/ 	.string	"ptxas"
        /*0030*/ 	.string	"Cuda compilation tools, release 13.0, V13.0.88"
        /*0030*/ 	.string	"Build cuda_13.0.r13.0/compiler.36424714_0"
        /*0030*/ 	.string	"-arch sm_100 -m 64 "



//--------------------- .note.nv.cuinfo           --------------------------
	.section	.note.nv.cuinfo,"",@"SHT_NOTE"
	.sectionflags	@"SHF_NOTE_NV_CUINFO"
        /*0018*/ 	.short	0x0002
        /*001a*/ 	.short	0x0064
        /*001c*/ 	.short	0x0082
	.zero		2


//--------------------- .nv.info                  --------------------------
	.section	.nv.info,"",@"SHT_CUDA_INFO"
	.align	4


	//----- nvinfo : EIATTR_REGCOUNT
	.align		4
        /*0000*/ 	.byte	0x04, 0x2f
        /*0002*/ 	.short	(.L_1 - .L_0)
	.align		4
.L_0:
        /*0004*/ 	.word	index@(_Z20flashAttentionKernelPKfS0_S0_Pfiiifii)
        /*0008*/ 	.word	0x0000001d


	//----- nvinfo : EIATTR_FRAME_SIZE
	.align		4
.L_1:
        /*000c*/ 	.byte	0x04, 0x11
        /*000e*/ 	.short	(.L_3 - .L_2)
	.align		4
.L_2:
        /*0010*/ 	.word	index@($__internal_0_$__cuda_sm3x_div_rn_noftz_f32_slowpath)
        /*0014*/ 	.word	0x00000000


	//----- nvinfo : EIATTR_FRAME_SIZE
	.align		4
.L_3:
        /*0018*/ 	.byte	0x04, 0x11
        /*001a*/ 	.short	(.L_5 - .L_4)
	.align		4
.L_4:
        /*001c*/ 	.word	index@(_Z20flashAttentionKernelPKfS0_S0_Pfiiifii)
        /*0020*/ 	.word	0x00000000


	//----- nvinfo : EIATTR_MIN_STACK_SIZE
	.align		4
.L_5:
        /*0024*/ 	.byte	0x04, 0x12
        /*0026*/ 	.short	(.L_7 - .L_6)
	.align		4
.L_6:
        /*0028*/ 	.word	index@(_Z20flashAttentionKernelPKfS0_S0_Pfiiifii)
        /*002c*/ 	.word	0x00000000
.L_7:


//--------------------- .nv.compat                --------------------------
	.section	.nv.compat,"",@"SHT_CUDA_COMPAT_INFO"
	.align	4
        /*0000*/ 	.byte	0x02, 0x09, 0x00, 0x00, 0x02, 0x02, 0x01, 0x00, 0x02, 0x05, 0x05, 0x00, 0x03, 0x07, 0x01, 0x01
        /*0010*/ 	.byte	0x02, 0x03, 0x00, 0x00, 0x02, 0x06, 0x01, 0x00, 0x04, 0x0b, 0x08, 0x00, 0x01, 0x00, 0x00, 0x00
        /*0020*/ 	.byte	0x00, 0x00, 0x00, 0x00


//--------------------- .nv.info._Z20flashAttentionKernelPKfS0_S0_Pfiiifii --------------------------
	.section	.nv.info._Z20flashAttentionKernelPKfS0_S0_Pfiiifii,"",@"SHT_CUDA_INFO"
	.sectionflags	@""
	.align	4


	//----- nvinfo : EIATTR_CUDA_API_VERSION
	.align		4
        /*0000*/ 	.byte	0x04, 0x37
        /*0002*/ 	.short	(.L_9 - .L_8)
.L_8:
        /*0004*/ 	.word	0x00000082


	//----- nvinfo : EIATTR_KPARAM_INFO
	.align		4
.L_9:
        /*0008*/ 	.byte	0x04, 0x17
        /*000a*/ 	.short	(.L_11 - .L_10)
.L_10:
        /*000c*/ 	.word	0x00000000
        /*0010*/ 	.short	0x0009
        /*0012*/ 	.short	0x0034
        /*0014*/ 	.byte	0x00, 0xf0, 0x11, 0x00


	//----- nvinfo : EIATTR_KPARAM_INFO
	.align		4
.L_11:
        /*0018*/ 	.byte	0x04, 0x17
        /*001a*/ 	.short	(.L_13 - .L_12)
.L_12:
        /*001c*/ 	.word	0x00000000
        /*0020*/ 	.short	0x0008
        /*0022*/ 	.short	0x0030
        /*0024*/ 	.byte	0x00, 0xf0, 0x11, 0x00


	//----- nvinfo : EIATTR_KPARAM_INFO
	.align		4
.L_13:
        /*0028*/ 	.byte	0x04, 0x17
        /*002a*/ 	.short	(.L_15 - .L_14)
.L_14:
        /*002c*/ 	.word	0x00000000
        /*0030*/ 	.short	0x0007
        /*0032*/ 	.short	0x002c
        /*0034*/ 	.byte	0x00, 0xf0, 0x11, 0x00


	//----- nvinfo : EIATTR_KPARAM_INFO
	.align		4
.L_15:
        /*0038*/ 	.byte	0x04, 0x17
        /*003a*/ 	.short	(.L_17 - .L_16)
.L_16:
        /*003c*/ 	.word	0x00000000
        /*0040*/ 	.short	0x0006
        /*0042*/ 	.short	0x0028
        /*0044*/ 	.byte	0x00, 0xf0, 0x11, 0x00


	//----- nvinfo : EIATTR_KPARAM_INFO
	.align		4
.L_17:
        /*0048*/ 	.byte	0x04, 0x17
        /*004a*/ 	.short	(.L_19 - .L_18)
.L_18:
        /*004c*/ 	.word	0x00000000
        /*0050*/ 	.short	0x0005
        /*0052*/ 	.short	0x0024
        /*0054*/ 	.byte	0x00, 0xf0, 0x11, 0x00


	//----- nvinfo : EIATTR_KPARAM_INFO
	.align		4
.L_19:
        /*0058*/ 	.byte	0x04, 0x17
        /*005a*/ 	.short	(.L_21 - .L_20)
.L_20:
        /*005c*/ 	.word	0x00000000
        /*0060*/ 	.short	0x0004
        /*0062*/ 	.short	0x0020
        /*0064*/ 	.byte	0x00, 0xf0, 0x11, 0x00


	//----- nvinfo : EIATTR_KPARAM_INFO
	.align		4
.L_21:
        /*0068*/ 	.byte	0x04, 0x17
        /*006a*/ 	.short	(.L_23 - .L_22)
.L_22:
        /*006c*/ 	.word	0x00000000
        /*0070*/ 	.short	0x0003
        /*0072*/ 	.short	0x0018
        /*0074*/ 	.byte	0x00, 0xf5, 0x21, 0x00


	//----- nvinfo : EIATTR_KPARAM_INFO
	.align		4
.L_23:
        /*0078*/ 	.byte	0x04, 0x17
        /*007a*/ 	.short	(.L_25 - .L_24)
.L_24:
        /*007c*/ 	.word	0x00000000
        /*0080*/ 	.short	0x0002
        /*0082*/ 	.short	0x0010
        /*0084*/ 	.byte	0x00, 0xf5, 0x21, 0x00


	//----- nvinfo : EIATTR_KPARAM_INFO
	.align		4
.L_25:
        /*0088*/ 	.byte	0x04, 0x17
        /*008a*/ 	.short	(.L_27 - .L_26)
.L_26:
        /*008c*/ 	.word	0x00000000
        /*0090*/ 	.short	0x0001
        /*0092*/ 	.short	0x0008
        /*0094*/ 	.byte	0x00, 0xf5, 0x21, 0x00


	//----- nvinfo : EIATTR_KPARAM_INFO
	.align		4
.L_27:
        /*0098*/ 	.byte	0x04, 0x17
        /*009a*/ 	.short	(.L_29 - .L_28)
.L_28:
        /*009c*/ 	.word	0x00000000
        /*00a0*/ 	.short	0x0000
        /*00a2*/ 	.short	0x0000
        /*00a4*/ 	.byte	0x00, 0xf5, 0x21, 0x00


	//----- nvinfo : EIATTR_SPARSE_MMA_MASK
	.align		4
.L_29:
        /*00a8*/ 	.byte	0x03, 0x50
        /*00aa*/ 	.short	0x0000


	//----- nvinfo : EIATTR_MAXREG_COUNT
	.align		4
        /*00ac*/ 	.byte	0x03, 0x1b
        /*00ae*/ 	.short	0x00ff


	//----- nvinfo : EIATTR_NUM_BARRIERS
	.align		4
        /*00b0*/ 	.byte	0x02, 0x4c
        /*00b2*/ 	.byte	0x01
	.zero		1


	//----- nvinfo : EIATTR_MERCURY_ISA_VERSION
	.align		4
        /*00b4*/ 	.byte	0x03, 0x5f
        /*00b6*/ 	.short	0x0101


	//----- nvinfo : EIATTR_VRC_CTA_INIT_COUNT
	.align		4
        /*00b8*/ 	.byte	0x02, 0x4a
	.zero		1
	.zero		1


	//----- nvinfo : EIATTR_EXIT_INSTR_OFFSETS
	.align		4
        /*00bc*/ 	.byte	0x04, 0x1c
        /*00be*/ 	.short	(.L_31 - .L_30)


	//   ....[0]....
.L_30:
        /*00c0*/ 	.word	0x00001f40


	//   ....[1]....
        /*00c4*/ 	.word	0x000021c0


	//----- nvinfo : EIATTR_CRS_STACK_SIZE
	.align		4
.L_31:
        /*00c8*/ 	.byte	0x04, 0x1e
        /*00ca*/ 	.short	(.L_33 - .L_32)
.L_32:
        /*00cc*/ 	.word	0x00000000


	//----- nvinfo : EIATTR_CBANK_PARAM_SIZE
	.align		4
.L_33:
        /*00d0*/ 	.byte	0x03, 0x19
        /*00d2*/ 	.short	0x0038


	//----- nvinfo : EIATTR_PARAM_CBANK
	.align		4
        /*00d4*/ 	.byte	0x04, 0x0a
        /*00d6*/ 	.short	(.L_35 - .L_34)
	.align		4
.L_34:
        /*00d8*/ 	.word	index@(.nv.constant0._Z20flashAttentionKernelPKfS0_S0_Pfiiifii)
        /*00dc*/ 	.short	0x0380
        /*00de*/ 	.short	0x0038


	//----- nvinfo : EIATTR_SW_WAR
	.align		4
.L_35:
        /*00e0*/ 	.byte	0x04, 0x36
        /*00e2*/ 	.short	(.L_37 - .L_36)
.L_36:
        /*00e4*/ 	.word	0x00000008
.L_37:


//--------------------- .nv.callgraph             --------------------------
	.section	.nv.callgraph,"",@"SHT_CUDA_CALLGRAPH"
	.align	4
	.sectionentsize	8
	.align		4
        /*0000*/ 	.word	0x00000000
	.align		4
        /*0004*/ 	.word	0xffffffff
	.align		4
        /*0008*/ 	.word	0x00000000
	.align		4
        /*000c*/ 	.word	0xfffffffe
	.align		4
        /*0010*/ 	.word	0x00000000
	.align		4
        /*0014*/ 	.word	0xfffffffd
	.align		4
        /*0018*/ 	.word	0x00000000
	.align		4
        /*001c*/ 	.word	0xfffffffc


//--------------------- .text._Z20flashAttentionKernelPKfS0_S0_Pfiiifii --------------------------
	.section	.text._Z20flashAttentionKernelPKfS0_S0_Pfiiifii,"ax",@progbits
	.align	128
        .global         _Z20flashAttentionKernelPKfS0_S0_Pfiiifii
        .type           _Z20flashAttentionKernelPKfS0_S0_Pfiiifii,@function
        .size           _Z20flashAttentionKernelPKfS0_S0_Pfiiifii,(.L_x_77 - _Z20flashAttentionKernelPKfS0_S0_Pfiiifii)
        .other          _Z20flashAttentionKernelPKfS0_S0_Pfiiifii,@"STO_CUDA_ENTRY STV_DEFAULT"
_Z20flashAttentionKernelPKfS0_S0_Pfiiifii:
.text._Z20flashAttentionKernelPKfS0_S0_Pfiiifii:
[----:B------:R-:W-:Y:S08]  /*0000*/  LDC R1, c[0x0][0x37c] ;  /* 0x0000df00ff017b82 */ /* 0x000ff00000000800 */
[----:B------:R-:W0:Y:S01]  /*0010*/  S2UR UR10, SR_CTAID.Y ;  /* 0x00000000000a79c3 */ /* 0x000e220000002600 */
[----:B------:R-:W0:Y:S01]  /*0020*/  LDCU UR5, c[0x0][0x3b0] ;  /* 0x00007600ff0577ac */ /* 0x000e220008000800 */
[----:B------:R-:W1:Y:S06]  /*0030*/  LDCU.64 UR8, c[0x0][0x358] ;  /* 0x00006b00ff0877ac */ /* 0x000e6c0008000a00 */
[----:B------:R-:W2:Y:S01]  /*0040*/  LDC.64 R2, c[0x0][0x3a0] ;  /* 0x0000e800ff027b82 */ /* 0x000ea20000000a00 */
[----:B0-----:R-:W-:-:S02]  /*0050*/  UIMAD UR4, UR10, UR5, UR5 ;  /* 0x000000050a0472a4 */ /* 0x001fc4000f8e0205 */
[----:B------:R-:W-:-:S04]  /*0060*/  IMAD R0, RZ, RZ, -UR10 ;  /* 0x8000000aff007e24 */ /* 0x000fc8000f8e02ff */
[----:B--2---:R-:W-:Y:S01]  /*0070*/  VIMNMX.U32 R13, PT, PT, R2, UR4, PT ;  /* 0x00000004020d7c48 */ /* 0x004fe2000bfe0000 */
[----:B------:R-:W-:-:S04]  /*0080*/  IMAD R16, R3, UR5, RZ ;  /* 0x0000000503107c24 */ /* 0x000fc8000f8e02ff */
[----:B------:R-:W-:-:S05]  /*0090*/  IMAD R7, R0, UR5, R13 ;  /* 0x0000000500077c24 */ /* 0x000fca000f8e020d */
[----:B------:R-:W-:-:S13]  /*00a0*/  ISETP.GE.AND P0, PT, R7, 0x1, PT ;  /* 0x000000010700780c */ /* 0x000fda0003f06270 */
[----:B-1----:R-:W-:Y:S05]  /*00b0*/  @!P0 BRA `(.L_x_0) ;  /* 0x00000000006c8947 */ /* 0x002fea0003800000 */
[----:B------:R-:W0:Y:S01]  /*00c0*/  S2R R10, SR_TID.X ;  /* 0x00000000000a7919 */ /* 0x000e220000002100 */
[----:B------:R-:W-:Y:S01]  /*00d0*/  IMAD.MOV.U32 R0, RZ, RZ, RZ ;  /* 0x000000ffff007224 */ /* 0x000fe200078e00ff */
[----:B------:R-:W1:Y:S06]  /*00e0*/  LDCU UR4, c[0x0][0x360] ;  /* 0x00006c00ff0477ac */ /* 0x000e6c0008000800 */
.L_x_4:
[----:B0-----:R-:W0:Y:S01]  /*00f0*/  LDC R3, c[0x0][0x3a4] ;  /* 0x0000e900ff037b82 */ /* 0x001e220000000800 */
[----:B------:R-:W-:Y:S01]  /*0100*/  BSSY.RECONVERGENT B0, `(.L_x_1) ;  /* 0x0000013000007945 */ /* 0x000fe20003800200 */
[----:B0-----:R-:W-:-:S13]  /*0110*/  ISETP.GE.AND P0, PT, R10, R3, PT ;  /* 0x000000030a00720c */ /* 0x001fda0003f06270 */
[----:B------:R-:W-:Y:S05]  /*0120*/  @P0 BRA `(.L_x_2) ;  /* 0x0000000000400947 */ /* 0x000fea0003800000 */
[----:B------:R-:W0:Y:S01]  /*0130*/  S2R R11, SR_CgaCtaId ;  /* 0x00000000000b7919 */ /* 0x000e220000008800 */
[----:B------:R-:W2:Y:S01]  /*0140*/  LDC R9, c[0x0][0x3b0] ;  /* 0x0000ec00ff097b82 */ /* 0x000ea20000000800 */
[----:B------:R-:W-:-:S07]  /*0150*/  MOV R2, 0x400 ;  /* 0x0000040000027802 */ /* 0x000fce0000000f00 */
[----:B------:R-:W3:Y:S01]  /*0160*/  LDC.64 R4, c[0x0][0x380] ;  /* 0x0000e000ff047b82 */ /* 0x000ee20000000a00 */
[----:B--2---:R-:W-:Y:S01]  /*0170*/  IMAD R12, R9, UR10, R0 ;  /* 0x0000000a090c7c24 */ /* 0x004fe2000f8e0200 */
[----:B0-----:R-:W-:Y:S02]  /*0180*/  LEA R11, R11, R2, 0x18 ;  /* 0x000000020b0b7211 */ /* 0x001fe400078ec0ff */
[----:B------:R-:W-:-:S07]  /*0190*/  MOV R2, R10 ;  /* 0x0000000a00027202 */ /* 0x000fce0000000f00 */
.L_x_3:
[----:B------:R-:W-:-:S04]  /*01a0*/  IMAD R9, R12, R3, R2 ;  /* 0x000000030c097224 */ /* 0x000fc800078e0202 */
[----:B0--3--:R-:W-:-:S06]  /*01b0*/  IMAD.WIDE R8, R9, 0x4, R4 ;  /* 0x0000000409087825 */ /* 0x009fcc00078e0204 */
[----:B------:R-:W2:Y:S01]  /*01c0*/  LDG.E.CONSTANT R8, desc[UR8][R8.64] ;  /* 0x0000000808087981 */ /* 0x000ea2000c1e9900 */
[----:B------:R-:W-:Y:S02]  /*01d0*/  IMAD R6, R0, R3, R2 ;  /* 0x0000000300067224 */ /* 0x000fe400078e0202 */
[----:B-1----:R-:W-:Y:S02]  /*01e0*/  VIADD R2, R2, UR4 ;  /* 0x0000000402027c36 */ /* 0x002fe40008000000 */
[----:B------:R-:W-:-:S03]  /*01f0*/  IMAD R15, R6, 0x4, R11 ;  /* 0x00000004060f7824 */ /* 0x000fc600078e020b */
[----:B------:R-:W-:Y:S02]  /*0200*/  ISETP.GE.AND P0, PT, R2, R3, PT ;  /* 0x000000030200720c */ /* 0x000fe40003f06270 */
[----:B--2---:R0:W-:Y:S11]  /*0210*/  STS [R15], R8 ;  /* 0x000000080f007388 */ /* 0x0041f60000000800 */
[----:B------:R-:W-:Y:S05]  /*0220*/  @!P0 BRA `(.L_x_3) ;  /* 0xfffffffc00dc8947 */ /* 0x000fea000383ffff */
.L_x_2:
[----:B-1----:R-:W-:Y:S05]  /*0230*/  BSYNC.RECONVERGENT B0 ;  /* 0x0000000000007941 */ /* 0x002fea0003800200 */
.L_x_1:
[----:B------:R-:W-:-:S04]  /*0240*/  IADD3 R0, PT, PT, R0, 0x1, RZ ;  /* 0x0000000100007810 */ /* 0x000fc80007ffe0ff */
[----:B------:R-:W-:-:S13]  /*0250*/  ISETP.NE.AND P0, PT, R0, R7, PT ;  /* 0x000000070000720c */ /* 0x000fda0003f05270 */
[----:B------:R-:W-:Y:S05]  /*0260*/  @P0 BRA `(.L_x_4) ;  /* 0xfffffffc00a00947 */ /* 0x000fea000383ffff */
.L_x_0:
[----:B------:R-:W1:Y:S01]  /*0270*/  S2R R9, SR_CgaCtaId ;  /* 0x0000000000097919 */ /* 0x000e620000008800 */
[----:B------:R-:W2:Y:S01]  /*0280*/  LDC.64 R4, c[0x0][0x3b0] ;  /* 0x0000ec00ff047b82 */ /* 0x000ea20000000a00 */
[----:B------:R-:W3:Y:S01]  /*0290*/  LDCU UR4, c[0x0][0x3a8] ;  /* 0x00007500ff0477ac */ /* 0x000ee20008000800 */
[----:B------:R-:W-:Y:S01]  /*02a0*/  MOV R0, 0x400 ;  /* 0x0000040000007802 */ /* 0x000fe20000000f00 */
[----:B------:R-:W4:Y:S01]  /*02b0*/  S2R R6, SR_TID.X ;  /* 0x0000000000067919 */ /* 0x000f220000002100 */
[----:B------:R-:W-:Y:S01]  /*02c0*/  BSSY.RECONVERGENT B0, `(.L_x_5) ;  /* 0x000009e000007945 */ /* 0x000fe20003800200 */
[----:B---3--:R-:W-:Y:S02]  /*02d0*/  IMAD.U32 R2, RZ, RZ, UR4 ;  /* 0x00000004ff027e24 */ /* 0x008fe4000f8e00ff */
[----:B--2---:R-:W-:Y:S02]  /*02e0*/  IMAD R3, R3, R5, RZ ;  /* 0x0000000503037224 */ /* 0x004fe400078e02ff */
[----:B------:R-:W-:Y:S01]  /*02f0*/  IMAD R11, R5, R2, RZ ;  /* 0x00000002050b7224 */ /* 0x000fe200078e02ff */
[----:B-1----:R-:W-:Y:S01]  /*0300*/  LEA R9, R9, R0, 0x18 ;  /* 0x0000000009097211 */ /* 0x002fe200078ec0ff */
[----:B------:R-:W-:Y:S01]  /*0310*/  BAR.SYNC.DEFER_BLOCKING 0x0 ;  /* 0x0000000000007b1d */ /* 0x000fe20000010000 */
[----:B----4-:R-:W-:-:S03]  /*0320*/  ISETP.NE.AND P0, PT, R6, RZ, PT ;  /* 0x000000ff0600720c */ /* 0x010fc60003f05270 */
[----:B------:R-:W-:-:S05]  /*0330*/  IMAD R0, R16, 0x4, R9 ;  /* 0x0000000410007824 */ /* 0x000fca00078e0209 */
[----:B------:R-:W-:-:S05]  /*0340*/  LEA R0, R3, R0, 0x2 ;  /* 0x0000000003007211 */ /* 0x000fca00078e10ff */
[----:B------:R-:W-:-:S04]  /*0350*/  IMAD R11, R11, 0x4, R0 ;  /* 0x000000040b0b7824 */ /* 0x000fc800078e0200 */
[----:B------:R-:W-:-:S05]  /*0360*/  IMAD R9, R4, 0x4, R11 ;  /* 0x0000000404097824 */ /* 0x000fca00078e020b */
[----:B0-----:R-:W-:Y:S01]  /*0370*/  LEA R8, R4, R9, 0x2 ;  /* 0x0000000904087211 */ /* 0x001fe200078e10ff */
[----:B------:R-:W-:Y:S06]  /*0380*/  @P0 BRA `(.L_x_6) ;  /* 0x0000000800440947 */ /* 0x000fec0003800000 */
[----:B------:R-:W-:-:S13]  /*0390*/  ISETP.GE.AND P0, PT, R7, 0x1, PT ;  /* 0x000000010700780c */ /* 0x000fda0003f06270 */
[----:B------:R-:W-:Y:S05]  /*03a0*/  @!P0 BRA `(.L_x_7) ;  /* 0x0000000400048947 */ /* 0x000fea0003800000 */
[----:B------:R-:W-:Y:S01]  /*03b0*/  IMAD R4, R4, UR10, -R13 ;  /* 0x0000000a04047c24 */ /* 0x000fe2000f8e0a0d */
[----:B------:R-:W-:-:S04]  /*03c0*/  LOP3.LUT R13, R7, 0x7, RZ, 0xc0, !PT ;  /* 0x00000007070d7812 */ /* 0x000fc800078ec0ff */
[----:B------:R-:W-:Y:S01]  /*03d0*/  ISETP.GT.U32.AND P0, PT, R4, -0x8, PT ;  /* 0xfffffff80400780c */ /* 0x000fe20003f04070 */
[----:B------:R-:W-:Y:S01]  /*03e0*/  IMAD.MOV.U32 R4, RZ, RZ, RZ ;  /* 0x000000ffff047224 */ /* 0x000fe200078e00ff */
[----:B------:R-:W-:-:S11]  /*03f0*/  ISETP.NE.AND P1, PT, R13, RZ, PT ;  /* 0x000000ff0d00720c */ /* 0x000fd60003f25270 */
[----:B------:R-:W-:Y:S05]  /*0400*/  @P0 BRA `(.L_x_8) ;  /* 0x0000000000600947 */ /* 0x000fea0003800000 */
[----:B------:R-:W-:Y:S01]  /*0410*/  LOP3.LUT R4, R7, 0x7ffffff8, RZ, 0xc0, !PT ;  /* 0x7ffffff807047812 */ /* 0x000fe200078ec0ff */
[----:B------:R-:W-:Y:S01]  /*0420*/  IMAD.MOV.U32 R10, RZ, RZ, RZ ;  /* 0x000000ffff0a7224 */ /* 0x000fe200078e00ff */
[----:B------:R-:W-:-:S07]  /*0430*/  MOV R12, 0xff800000 ;  /* 0xff800000000c7802 */ /* 0x000fce0000000f00 */
.L_x_9:
[C---:B0-----:R-:W-:Y:S02]  /*0440*/  IMAD R3, R10.reuse, 0x4, R11 ;  /* 0x000000040a037824 */ /* 0x041fe400078e020b */
[C---:B------:R-:W-:Y:S01]  /*0450*/  IMAD R5, R10.reuse, 0x4, R9 ;  /* 0x000000040a057824 */ /* 0x040fe200078e0209 */
[----:B------:R-:W-:Y:S02]  /*0460*/  IADD3 R10, PT, PT, R10, 0x8, RZ ;  /* 0x000000080a0a7810 */ /* 0x000fe40007ffe0ff */
[----:B------:R0:W-:Y:S02]  /*0470*/  STS [R3], R12 ;  /* 0x0000000c03007388 */ /* 0x0001e40000000800 */
[----:B------:R-:W-:Y:S02]  /*0480*/  ISETP.NE.AND P0, PT, R10, R4, PT ;  /* 0x000000040a00720c */ /* 0x000fe40003f05270 */
[----:B------:R0:W-:Y:S04]  /*0490*/  STS [R5], RZ ;  /* 0x000000ff05007388 */ /* 0x0001e80000000800 */
[----:B------:R0:W-:Y:S04]  /*04a0*/  STS [R3+0x4], R12 ;  /* 0x0000040c03007388 */ /* 0x0001e80000000800 */
[----:B------:R0:W-:Y:S04]  /*04b0*/  STS [R5+0x4], RZ ;  /* 0x000004ff05007388 */ /* 0x0001e80000000800 */
        /* <DEDUP_REMOVED lines=11> */
[----:B------:R0:W-:Y:S01]  /*0570*/  STS [R5+0x1c], RZ ;  /* 0x00001cff05007388 */ /* 0x0001e20000000800 */
[----:B------:R-:W-:Y:S05]  /*0580*/  @P0 BRA `(.L_x_9) ;  /* 0xfffffffc00ac0947 */ /* 0x000fea000383ffff */
.L_x_8:
[----:B------:R-:W-:Y:S05]  /*0590*/  @!P1 BRA `(.L_x_7) ;  /* 0x0000000000889947 */ /* 0x000fea0003800000 */
[----:B------:R-:W-:Y:S02]  /*05a0*/  ISETP.GE.U32.AND P0, PT, R13, 0x4, PT ;  /* 0x000000040d00780c */ /* 0x000fe40003f06070 */
[----:B0-----:R-:W-:-:S04]  /*05b0*/  LOP3.LUT R12, R7, 0x3, RZ, 0xc0, !PT ;  /* 0x00000003070c7812 */ /* 0x001fc800078ec0ff */
[----:B------:R-:W-:-:S07]  /*05c0*/  ISETP.NE.AND P1, PT, R12, RZ, PT ;  /* 0x000000ff0c00720c */ /* 0x000fce0003f25270 */
[----:B------:R-:W-:Y:S06]  /*05d0*/  @!P0 BRA `(.L_x_10) ;  /* 0x0000000000308947 */ /* 0x000fec0003800000 */
[C---:B------:R-:W-:Y:S01]  /*05e0*/  IMAD R3, R4.reuse, 0x4, R11 ;  /* 0x0000000404037824 */ /* 0x040fe200078e020b */
[C---:B------:R-:W-:Y:S01]  /*05f0*/  LEA R5, R4.reuse, R9, 0x2 ;  /* 0x0000000904057211 */ /* 0x040fe200078e10ff */
[----:B------:R-:W-:Y:S02]  /*0600*/  IMAD.MOV.U32 R10, RZ, RZ, -0x800000 ;  /* 0xff800000ff0a7424 */ /* 0x000fe400078e00ff */
[----:B------:R-:W-:-:S03]  /*0610*/  VIADD R4, R4, 0x4 ;  /* 0x0000000404047836 */ /* 0x000fc60000000000 */
[----:B------:R0:W-:Y:S04]  /*0620*/  STS [R3], R10 ;  /* 0x0000000a03007388 */ /* 0x0001e80000000800 */
[----:B------:R0:W-:Y:S04]  /*0630*/  STS [R5], RZ ;  /* 0x000000ff05007388 */ /* 0x0001e80000000800 */
[----:B------:R0:W-:Y:S04]  /*0640*/  STS [R3+0x4], R10 ;  /* 0x0000040a03007388 */ /* 0x0001e80000000800 */
[----:B------:R0:W-:Y:S04]  /*0650*/  STS [R5+0x4], RZ ;  /* 0x000004ff05007388 */ /* 0x0001e80000000800 */
[----:B------:R0:W-:Y:S04]  /*0660*/  STS [R3+0x8], R10 ;  /* 0x0000080a03007388 */ /* 0x0001e80000000800 */
[----:B------:R0:W-:Y:S04]  /*0670*/  STS [R5+0x8], RZ ;  /* 0x000008ff05007388 */ /* 0x0001e80000000800 */
[----:B------:R0:W-:Y:S04]  /*0680*/  STS [R3+0xc], R10 ;  /* 0x00000c0a03007388 */ /* 0x0001e80000000800 */
[----:B------:R0:W-:Y:S02]  /*0690*/  STS [R5+0xc], RZ ;  /* 0x00000cff05007388 */ /* 0x0001e40000000800 */
.L_x_10:
[----:B------:R-:W-:Y:S05]  /*06a0*/  @!P1 BRA `(.L_x_7) ;  /* 0x0000000000449947 */ /* 0x000fea0003800000 */
[----:B0-----:R-:W-:Y:S02]  /*06b0*/  LOP3.LUT R3, R7, 0x1, RZ, 0xc0, !PT ;  /* 0x0000000107037812 */ /* 0x001fe400078ec0ff */
[----:B------:R-:W-:Y:S02]  /*06c0*/  ISETP.NE.AND P0, PT, R12, 0x1, PT ;  /* 0x000000010c00780c */ /* 0x000fe40003f05270 */
[----:B------:R-:W-:-:S13]  /*06d0*/  ISETP.NE.U32.AND P1, PT, R3, 0x1, PT ;  /* 0x000000010300780c */ /* 0x000fda0003f25070 */
[----:B------:R-:W-:Y:S01]  /*06e0*/  @!P1 IMAD.MOV.U32 R12, RZ, RZ, -0x800000 ;  /* 0xff800000ff0c9424 */ /* 0x000fe200078e00ff */
[----:B------:R-:W-:Y:S06]  /*06f0*/  @!P0 BRA `(.L_x_11) ;  /* 0x0000000000208947 */ /* 0x000fec0003800000 */
[C---:B------:R-:W-:Y:S01]  /*0700*/  LEA R3, R4.reuse, R11, 0x2 ;  /* 0x0000000b04037211 */ /* 0x040fe200078e10ff */
[----:B------:R-:W-:Y:S02]  /*0710*/  IMAD.MOV.U32 R10, RZ, RZ, -0x800000 ;  /* 0xff800000ff0a7424 */ /* 0x000fe400078e00ff */
[C---:B------:R-:W-:Y:S01]  /*0720*/  IMAD R5, R4.reuse, 0x4, R9 ;  /* 0x0000000404057824 */ /* 0x040fe200078e0209 */
[----:B------:R-:W-:Y:S02]  /*0730*/  IADD3 R4, PT, PT, R4, 0x2, RZ ;  /* 0x0000000204047810 */ /* 0x000fe40007ffe0ff */
[----:B------:R0:W-:Y:S04]  /*0740*/  STS [R3], R10 ;  /* 0x0000000a03007388 */ /* 0x0001e80000000800 */
[----:B------:R0:W-:Y:S04]  /*0750*/  STS [R5], RZ ;  /* 0x000000ff05007388 */ /* 0x0001e80000000800 */
[----:B------:R0:W-:Y:S04]  /*0760*/  STS [R3+0x4], R10 ;  /* 0x0000040a03007388 */ /* 0x0001e80000000800 */
[----:B------:R0:W-:Y:S02]  /*0770*/  STS [R5+0x4], RZ ;  /* 0x000004ff05007388 */ /* 0x0001e40000000800 */
.L_x_11:
[C---:B0-----:R-:W-:Y:S02]  /*0780*/  @!P1 IMAD R3, R4.reuse, 0x4, R11 ;  /* 0x0000000404039824 */ /* 0x041fe400078e020b */
[----:B------:R-:W-:-:S03]  /*0790*/  @!P1 IMAD R4, R4, 0x4, R9 ;  /* 0x0000000404049824 */ /* 0x000fc600078e0209 */
[----:B------:R1:W-:Y:S04]  /*07a0*/  @!P1 STS [R3], R12 ;  /* 0x0000000c03009388 */ /* 0x0003e80000000800 */
[----:B------:R1:W-:Y:S02]  /*07b0*/  @!P1 STS [R4], RZ ;  /* 0x000000ff04009388 */ /* 0x0003e40000000800 */
.L_x_7:
[----:B01----:R-:W-:-:S04]  /*07c0*/  VIMNMX R3, PT, PT, R7, R2, PT ;  /* 0x0000000207037248 */ /* 0x003fc80003fe0100 */
[----:B------:R-:W-:-:S13]  /*07d0*/  ISETP.GE.AND P0, PT, R3, 0x1, PT ;  /* 0x000000010300780c */ /* 0x000fda0003f06270 */
[----:B------:R-:W-:Y:S05]  /*07e0*/  @!P0 BRA `(.L_x_6) ;  /* 0x00000004002c8947 */ /* 0x000fea0003800000 */
[C---:B------:R-:W-:Y:S01]  /*07f0*/  LOP3.LUT R12, R2.reuse, 0x7, RZ, 0xc0, !PT ;  /* 0x00000007020c7812 */ /* 0x040fe200078ec0ff */
[----:B------:R-:W-:Y:S01]  /*0800*/  UMOV UR4, URZ ;  /* 0x000000ff00047c82 */ /* 0x000fe20008000000 */
[----:B------:R-:W-:-:S03]  /*0810*/  LOP3.LUT R10, R2, 0xf, RZ, 0xc0, !PT ;  /* 0x0000000f020a7812 */ /* 0x000fc600078ec0ff */
[----:B------:R-:W-:Y:S01]  /*0820*/  VIADD R4, R12, 0xffffffff ;  /* 0xffffffff0c047836 */ /* 0x000fe20000000000 */
[----:B------:R-:W-:-:S04]  /*0830*/  IADD3 R3, PT, PT, R10, -0x1, RZ ;  /* 0xffffffff0a037810 */ /* 0x000fc80007ffe0ff */
[----:B------:R-:W-:Y:S02]  /*0840*/  ISETP.GE.U32.AND P0, PT, R3, 0x7, PT ;  /* 0x000000070300780c */ /* 0x000fe40003f06070 */
[----:B------:R-:W-:Y:S02]  /*0850*/  ISETP.GE.U32.AND P1, PT, R4, 0x3, PT ;  /* 0x000000030400780c */ /* 0x000fe40003f26070 */
[C---:B------:R-:W-:Y:S02]  /*0860*/  LOP3.LUT R3, R2.reuse, 0x7ffffff0, RZ, 0xc0, !PT ;  /* 0x7ffffff002037812 */ /* 0x040fe400078ec0ff */
[----:B------:R-:W-:-:S09]  /*0870*/  LOP3.LUT R4, R2, 0x3, RZ, 0xc0, !PT ;  /* 0x0000000302047812 */ /* 0x000fd200078ec0ff */
.L_x_17:
[----:B0-----:R-:W0:Y:S01]  /*0880*/  LDCU UR6, c[0x0][0x3a8] ;  /* 0x00007500ff0677ac */ /* 0x001e220008000800 */
[----:B---34-:R-:W-:Y:S01]  /*0890*/  HFMA2 R5, -RZ, RZ, 0, 0 ;  /* 0x00000000ff057431 */ /* 0x018fe200000001ff */
[----:B------:R-:W-:Y:S01]  /*08a0*/  UMOV UR5, UR4 ;  /* 0x0000000400057c82 */ /* 0x000fe20008000000 */
[----:B------:R-:W-:-:S06]  /*08b0*/  UIADD3 UR4, UPT, UPT, UR4, 0x1, URZ ;  /* 0x0000000104047890 */ /* 0x000fcc000fffe0ff */
[----:B------:R-:W-:Y:S01]  /*08c0*/  ISETP.NE.AND P2, PT, R7, UR4, PT ;  /* 0x0000000407007c0c */ /* 0x000fe2000bf45270 */
[----:B0-----:R-:W-:-:S05]  /*08d0*/  IMAD.U32 R2, RZ, RZ, UR6 ;  /* 0x00000006ff027e24 */ /* 0x001fca000f8e00ff */
[----:B------:R-:W-:-:S13]  /*08e0*/  ISETP.GE.U32.AND P3, PT, R2, 0x10, PT ;  /* 0x000000100200780c */ /* 0x000fda0003f66070 */
[----:B-12---:R-:W-:Y:S05]  /*08f0*/  @!P3 BRA `(.L_x_12) ;  /* 0x00000000005cb947 */ /* 0x006fea0003800000 */
[----:B------:R-:W-:-:S07]  /*0900*/  IMAD.MOV.U32 R5, RZ, RZ, RZ ;  /* 0x000000ffff057224 */ /* 0x000fce00078e00ff */
.L_x_13:
[----:B0-----:R-:W-:Y:S01]  /*0910*/  IMAD R13, R2, UR5, R5 ;  /* 0x00000005020d7c24 */ /* 0x001fe2000f8e0205 */
[----:B------:R-:W-:-:S03]  /*0920*/  IADD3 R5, PT, PT, R5, 0x10, RZ ;  /* 0x0000001005057810 */ /* 0x000fc60007ffe0ff */
[----:B------:R-:W-:Y:S01]  /*0930*/  IMAD R13, R13, 0x4, R8 ;  /* 0x000000040d0d7824 */ /* 0x000fe200078e0208 */
[----:B------:R-:W-:-:S04]  /*0940*/  ISETP.NE.AND P3, PT, R5, R3, PT ;  /* 0x000000030500720c */ /* 0x000fc80003f65270 */
[----:B------:R0:W-:Y:S04]  /*0950*/  STS [R13], RZ ;  /* 0x000000ff0d007388 */ /* 0x0001e80000000800 */
[----:B------:R0:W-:Y:S04]  /*0960*/  STS [R13+0x4], RZ ;  /* 0x000004ff0d007388 */ /* 0x0001e80000000800 */
        /* <DEDUP_REMOVED lines=13> */
[----:B------:R0:W-:Y:S01]  /*0a40*/  STS [R13+0x3c], RZ ;  /* 0x00003cff0d007388 */ /* 0x0001e20000000800 */
[----:B------:R-:W-:Y:S05]  /*0a50*/  @P3 BRA `(.L_x_13) ;  /* 0xfffffffc00ac3947 */ /* 0x000fea000383ffff */
[----:B------:R-:W-:-:S07]  /*0a60*/  IMAD.MOV.U32 R5, RZ, RZ, R3 ;  /* 0x000000ffff057224 */ /* 0x000fce00078e0003 */
.L_x_12:
[----:B------:R-:W-:-:S13]  /*0a70*/  ISETP.NE.AND P3, PT, R10, RZ, PT ;  /* 0x000000ff0a00720c */ /* 0x000fda0003f65270 */
[----:B------:R-:W-:Y:S05]  /*0a80*/  @!P3 BRA `(.L_x_14) ;  /* 0x000000000080b947 */ /* 0x000fea0003800000 */
[----:B------:R-:W-:Y:S01]  /*0a90*/  ISETP.NE.AND P3, PT, R12, RZ, PT ;  /* 0x000000ff0c00720c */ /* 0x000fe20003f65270 */
[----:B------:R-:W-:-:S12]  /*0aa0*/  @!P0 BRA `(.L_x_15) ;  /* 0x00000000002c8947 */ /* 0x000fd80003800000 */
[----:B0-----:R-:W-:Y:S01]  /*0ab0*/  IMAD R13, R2, UR5, R5 ;  /* 0x00000005020d7c24 */ /* 0x001fe2000f8e0205 */
[----:B------:R-:W-:-:S03]  /*0ac0*/  IADD3 R5, PT, PT, R5, 0x8, RZ ;  /* 0x0000000805057810 */ /* 0x000fc60007ffe0ff */
[----:B------:R-:W-:-:S05]  /*0ad0*/  IMAD R13, R13, 0x4, R8 ;  /* 0x000000040d0d7824 */ /* 0x000fca00078e0208 */
[----:B------:R1:W-:Y:S04]  /*0ae0*/  STS [R13], RZ ;  /* 0x000000ff0d007388 */ /* 0x0003e80000000800 */
[----:B------:R1:W-:Y:S04]  /*0af0*/  STS [R13+0x4], RZ ;  /* 0x000004ff0d007388 */ /* 0x0003e80000000800 */
[----:B------:R1:W-:Y:S04]  /*0b00*/  STS [R13+0x8], RZ ;  /* 0x000008ff0d007388 */ /* 0x0003e80000000800 */
[----:B------:R1:W-:Y:S04]  /*0b10*/  STS [R13+0xc], RZ ;  /* 0x00000cff0d007388 */ /* 0x0003e80000000800 */
[----:B------:R1:W-:Y:S04]  /*0b20*/  STS [R13+0x10], RZ ;  /* 0x000010ff0d007388 */ /* 0x0003e80000000800 */
[----:B------:R1:W-:Y:S04]  /*0b30*/  STS [R13+0x14], RZ ;  /* 0x000014ff0d007388 */ /* 0x0003e80000000800 */
[----:B------:R1:W-:Y:S04]  /*0b40*/  STS [R13+0x18], RZ ;  /* 0x000018ff0d007388 */ /* 0x0003e80000000800 */
[----:B------:R1:W-:Y:S02]  /*0b50*/  STS [R13+0x1c], RZ ;  /* 0x00001cff0d007388 */ /* 0x0003e40000000800 */
.L_x_15:
[----:B------:R-:W-:Y:S05]  /*0b60*/  @!P3 BRA `(.L_x_14) ;  /* 0x000000000048b947 */ /* 0x000fea0003800000 */
[----:B------:R-:W-:Y:S01]  /*0b70*/  ISETP.NE.AND P3, PT, R4, RZ, PT ;  /* 0x000000ff0400720c */ /* 0x000fe20003f65270 */
[----:B------:R-:W-:-:S12]  /*0b80*/  @!P1 BRA `(.L_x_16) ;  /* 0x00000000001c9947 */ /* 0x000fd80003800000 */
[----:B01----:R-:W-:Y:S02]  /*0b90*/  IMAD R13, R2, UR5, R5 ;  /* 0x00000005020d7c24 */ /* 0x003fe4000f8e0205 */
[----:B------:R-:W-:Y:S02]  /*0ba0*/  VIADD R5, R5, 0x4 ;  /* 0x0000000405057836 */ /* 0x000fe40000000000 */
[----:B------:R-:W-:-:S05]  /*0bb0*/  IMAD R13, R13, 0x4, R8 ;  /* 0x000000040d0d7824 */ /* 0x000fca00078e0208 */
[----:B------:R2:W-:Y:S04]  /*0bc0*/  STS [R13], RZ ;  /* 0x000000ff0d007388 */ /* 0x0005e80000000800 */
[----:B------:R2:W-:Y:S04]  /*0bd0*/  STS [R13+0x4], RZ ;  /* 0x000004ff0d007388 */ /* 0x0005e80000000800 */
[----:B------:R2:W-:Y:S04]  /*0be0*/  STS [R13+0x8], RZ ;  /* 0x000008ff0d007388 */ /* 0x0005e80000000800 */
[----:B------:R2:W-:Y:S02]  /*0bf0*/  STS [R13+0xc], RZ ;  /* 0x00000cff0d007388 */ /* 0x0005e40000000800 */
.L_x_16:
[----:B------:R-:W-:Y:S05]  /*0c00*/  @!P3 BRA `(.L_x_14) ;  /* 0x000000000020b947 */ /* 0x000fea0003800000 */
[----:B------:R-:W-:Y:S01]  /*0c10*/  IMAD R5, R2, UR5, R5 ;  /* 0x0000000502057c24 */ /* 0x000fe2000f8e0205 */
[----:B------:R-:W-:-:S04]  /*0c20*/  ISETP.NE.AND P3, PT, R4, 0x1, PT ;  /* 0x000000010400780c */ /* 0x000fc80003f65270 */
[----:B------:R-:W-:-:S05]  /*0c30*/  LEA R5, R5, R8, 0x2 ;  /* 0x0000000805057211 */ /* 0x000fca00078e10ff */
[----:B------:R3:W-:Y:S04]  /*0c40*/  STS [R5], RZ ;  /* 0x000000ff05007388 */ /* 0x0007e80000000800 */
[----:B------:R-:W-:Y:S05]  /*0c50*/  @!P3 BRA `(.L_x_14) ;  /* 0x00000000000cb947 */ /* 0x000fea0003800000 */
[----:B------:R-:W-:Y:S01]  /*0c60*/  ISETP.NE.AND P3, PT, R4, 0x2, PT ;  /* 0x000000020400780c */ /* 0x000fe20003f65270 */
[----:B------:R4:W-:-:S12]  /*0c70*/  STS [R5+0x4], RZ ;  /* 0x000004ff05007388 */ /* 0x0009d80000000800 */
[----:B------:R4:W-:Y:S02]  /*0c80*/  @P3 STS [R5+0x8], RZ ;  /* 0x000008ff05003388 */ /* 0x0009e40000000800 */
.L_x_14:
[----:B------:R-:W-:Y:S05]  /*0c90*/  @P2 BRA `(.L_x_17) ;  /* 0xfffffff800f82947 */ /* 0x000fea000383ffff */
.L_x_6:
[----:B------:R-:W-:Y:S05]  /*0ca0*/  BSYNC.RECONVERGENT B0 ;  /* 0x0000000000007941 */ /* 0x000fea0003800200 */
.L_x_5:
[----:B------:R-:W5:Y:S02]  /*0cb0*/  LDCU UR4, c[0x0][0x3a0] ;  /* 0x00007400ff0477ac */ /* 0x000f640008000800 */
[----:B-----5:R-:W-:Y:S01]  /*0cc0*/  UISETP.GE.AND UP0, UPT, UR4, 0x1, UPT ;  /* 0x000000010400788c */ /* 0x020fe2000bf06270 */
[----:B------:R-:W-:Y:S08]  /*0cd0*/  BAR.SYNC.DEFER_BLOCKING 0x0 ;  /* 0x0000000000007b1d */ /* 0x000ff00000010000 */
[----:B------:R-:W-:Y:S05]  /*0ce0*/  BRA.U !UP0, `(.L_x_18) ;  /* 0x0000001108907547 */ /* 0x000fea000b800000 */
[----:B------:R-:W5:Y:S01]  /*0cf0*/  LDC R3, c[0x0][0x3b0] ;  /* 0x0000ec00ff037b82 */ /* 0x000f620000000800 */
[----:B---34-:R-:W3:Y:S01]  /*0d00*/  S2R R5, SR_CgaCtaId ;  /* 0x0000000000057919 */ /* 0x018ee20000008800 */
[----:B------:R-:W-:-:S06]  /*0d10*/  UMOV UR4, URZ ;  /* 0x000000ff00047c82 */ /* 0x000fcc0008000000 */
[----:B------:R-:W4:Y:S01]  /*0d20*/  LDC R10, c[0x0][0x360] ;  /* 0x0000d800ff0a7b82 */ /* 0x000f220000000800 */
[----:B-----5:R-:W-:Y:S01]  /*0d30*/  IMAD R15, R3, R2, RZ ;  /* 0x00000002030f7224 */ /* 0x020fe200078e02ff */
[----:B------:R-:W-:-:S03]  /*0d40*/  MOV R2, 0x400 ;  /* 0x0000040000027802 */ /* 0x000fc60000000f00 */
[----:B------:R-:W-:-:S04]  /*0d50*/  IMAD R12, R15, 0x4, R8 ;  /* 0x000000040f0c7824 */ /* 0x000fc800078e0208 */
[----:B012---:R-:W-:Y:S01]  /*0d60*/  IMAD R13, R3, 0x4, R12 ;  /* 0x00000004030d7824 */ /* 0x007fe200078e020c */
[----:B---3--:R-:W-:-:S04]  /*0d70*/  LEA R5, R5, R2, 0x18 ;  /* 0x0000000205057211 */ /* 0x008fc800078ec0ff */
[----:B------:R-:W-:Y:S01]  /*0d80*/  LEA R14, R3, R13, 0x2 ;  /* 0x0000000d030e7211 */ /* 0x000fe200078e10ff */
[----:B------:R-:W-:-:S04]  /*0d90*/  IMAD R16, R16, 0x4, R5 ;  /* 0x0000000410107824 */ /* 0x000fc800078e0205 */
[----:B------:R-:W-:-:S05]  /*0da0*/  IMAD R15, R15, 0x4, R14 ;  /* 0x000000040f0f7824 */ /* 0x000fca00078e020e */
[----:B----4-:R-:W-:-:S07]  /*0db0*/  LEA R17, R6, R15, 0x2 ;  /* 0x0000000f06117211 */ /* 0x010fce00078e10ff */
.L_x_58:
[----:B0-----:R-:W0:Y:S01]  /*0dc0*/  LDCU UR5, c[0x0][0x3b4] ;  /* 0x00007680ff0577ac */ /* 0x001e220008000800 */
[----:B-1----:R-:W1:Y:S01]  /*0dd0*/  LDCU UR11, c[0x0][0x3a0] ;  /* 0x00007400ff0b77ac */ /* 0x002e620008000800 */
[----:B0-----:R-:W-:-:S04]  /*0de0*/  UIADD3 UR5, UPT, UPT, UR4, UR5, URZ ;  /* 0x0000000504057290 */ /* 0x001fc8000fffe0ff */
[----:B-1----:R-:W-:-:S04]  /*0df0*/  UISETP.LT.AND UP0, UPT, UR5, UR11, UPT ;  /* 0x0000000b0500728c */ /* 0x002fc8000bf01270 */
[----:B------:R-:W-:Y:S02]  /*0e00*/  USEL UR6, UR5, UR11, UP0 ;  /* 0x0000000b05067287 */ /* 0x000fe40008000000 */
[----:B------:R-:W-:Y:S02]  /*0e10*/  UISETP.GE.AND UP0, UPT, UR5, UR11, UPT ;  /* 0x0000000b0500728c */ /* 0x000fe4000bf06270 */
[----:B------:R-:W-:-:S03]  /*0e20*/  UIADD3 UR7, UPT, UPT, UR6, -UR4, URZ ;  /* 0x8000000406077290 */ /* 0x000fc6000fffe0ff */
[----:B------:R-:W-:Y:S01]  /*0e30*/  UMOV UR6, UR4 ;  /* 0x0000000400067c82 */ /* 0x000fe20008000000 */
[----:B------:R-:W-:Y:S01]  /*0e40*/  UISETP.GE.AND UP1, UPT, UR7, 0x1, UPT ;  /* 0x000000010700788c */ /* 0x000fe2000bf26270 */
[----:B------:R-:W-:-:S08]  /*0e50*/  UMOV UR4, UR5 ;  /* 0x0000000500047c82 */ /* 0x000fd00008000000 */
[----:B---3--:R-:W-:Y:S05]  /*0e60*/  BRA.U !UP1, `(.L_x_19) ;  /* 0x0000000109a07547 */ /* 0x008fea000b800000 */
[----:B------:R-:W-:-:S07]  /*0e70*/  IMAD.MOV.U32 R19, RZ, RZ, RZ ;  /* 0x000000ffff137224 */ /* 0x000fce00078e00ff */
.L_x_26:
[----:B------:R-:W0:Y:S01]  /*0e80*/  LDCU UR5, c[0x0][0x3a4] ;  /* 0x00007480ff0577ac */ /* 0x000e220008000800 */
[----:B------:R-:W-:Y:S01]  /*0e90*/  BSSY.RECONVERGENT B0, `(.L_x_20) ;  /* 0x0000013000007945 */ /* 0x000fe20003800200 */
[----:B-1----:R-:W1:Y:S01]  /*0ea0*/  LDCU UR11, c[0x0][0x3a8] ;  /* 0x00007500ff0b77ac */ /* 0x002e620008000800 */
[C---:B0-----:R-:W-:Y:S02]  /*0eb0*/  ISETP.GE.AND P0, PT, R6.reuse, UR5, PT ;  /* 0x0000000506007c0c */ /* 0x041fe4000bf06270 */
[----:B-1----:R-:W-:-:S11]  /*0ec0*/  ISETP.GE.AND P1, PT, R6, UR11, PT ;  /* 0x0000000b06007c0c */ /* 0x002fd6000bf26270 */
[----:B------:R-:W-:Y:S05]  /*0ed0*/  @P0 BRA `(.L_x_21) ;  /* 0x0000000000380947 */ /* 0x000fea0003800000 */
[----:B------:R-:W0:Y:S01]  /*0ee0*/  LDC.64 R2, c[0x0][0x388] ;  /* 0x0000e200ff027b82 */ /* 0x000e220000000a00 */
[C---:B------:R-:W-:Y:S01]  /*0ef0*/  IMAD R21, R19.reuse, UR5, R6 ;  /* 0x0000000513157c24 */ /* 0x040fe2000f8e0206 */
[----:B------:R-:W-:Y:S01]  /*0f00*/  MOV R25, R6 ;  /* 0x0000000600197202 */ /* 0x000fe20000000f00 */
[----:B------:R-:W-:Y:S02]  /*0f10*/  VIADD R5, R19, UR6 ;  /* 0x0000000613057c36 */ /* 0x000fe40008000000 */
[----:B------:R-:W-:Y:S02]  /*0f20*/  IMAD R21, R21, 0x4, R16 ;  /* 0x0000000415157824 */ /* 0x000fe400078e0210 */
[----:B------:R-:W-:-:S07]  /*0f30*/  IMAD R23, R5, UR5, R6 ;  /* 0x0000000505177c24 */ /* 0x000fce000f8e0206 */
.L_x_22:
[----:B0-----:R-:W-:-:S06]  /*0f40*/  IMAD.WIDE R4, R23, 0x4, R2 ;  /* 0x0000000417047825 */ /* 0x001fcc00078e0202 */
[----:B------:R-:W2:Y:S01]  /*0f50*/  LDG.E.CONSTANT R4, desc[UR8][R4.64] ;  /* 0x0000000804047981 */ /* 0x000ea2000c1e9900 */
[C---:B------:R-:W-:Y:S01]  /*0f60*/  IMAD.IADD R25, R10.reuse, 0x1, R25 ;  /* 0x000000010a197824 */ /* 0x040fe200078e0219 */
[----:B------:R-:W-:-:S04]  /*0f70*/  IADD3 R23, PT, PT, R10, R23, RZ ;  /* 0x000000170a177210 */ /* 0x000fc80007ffe0ff */
[----:B------:R-:W-:Y:S01]  /*0f80*/  ISETP.GE.AND P0, PT, R25, UR5, PT ;  /* 0x0000000519007c0c */ /* 0x000fe2000bf06270 */
[----:B--2---:R0:W-:Y:S02]  /*0f90*/  STS [R21], R4 ;  /* 0x0000000415007388 */ /* 0x0041e40000000800 */
[----:B0-----:R-:W-:-:S10]  /*0fa0*/  IMAD R21, R10, 0x4, R21 ;  /* 0x000000040a157824 */ /* 0x001fd400078e0215 */
[----:B------:R-:W-:Y:S05]  /*0fb0*/  @!P0 BRA `(.L_x_22) ;  /* 0xfffffffc00e08947 */ /* 0x000fea000383ffff */
.L_x_21:
[----:B------:R-:W-:Y:S05]  /*0fc0*/  BSYNC.RECONVERGENT B0 ;  /* 0x0000000000007941 */ /* 0x000fea0003800200 */
.L_x_20:
[----:B------:R-:W-:Y:S04]  /*0fd0*/  BSSY.RECONVERGENT B0, `(.L_x_23) ;  /* 0x000000e000007945 */ /* 0x000fe80003800200 */
[----:B------:R-:W-:Y:S05]  /*0fe0*/  @P1 BRA `(.L_x_24) ;  /* 0x0000000000301947 */ /* 0x000fea0003800000 */
[----:B------:R-:W0:Y:S01]  /*0ff0*/  LDC.64 R2, c[0x0][0x390] ;  /* 0x0000e400ff027b82 */ /* 0x000e220000000a00 */
[----:B------:R-:W-:Y:S01]  /*1000*/  VIADD R23, R19, UR6 ;  /* 0x0000000613177c36 */ /* 0x000fe20008000000 */
[----:B------:R-:W-:-:S07]  /*1010*/  MOV R18, R6 ;  /* 0x0000000600127202 */ /* 0x000fce0000000f00 */
.L_x_25:
[----:B------:R-:W-:-:S04]  /*1020*/  IMAD R5, R23, UR11, R18 ;  /* 0x0000000b17057c24 */ /* 0x000fc8000f8e0212 */
[----:B01----:R-:W-:-:S06]  /*1030*/  IMAD.WIDE R4, R5, 0x4, R2 ;  /* 0x0000000405047825 */ /* 0x003fcc00078e0202 */
[----:B------:R-:W2:Y:S01]  /*1040*/  LDG.E.CONSTANT R4, desc[UR8][R4.64] ;  /* 0x0000000804047981 */ /* 0x000ea2000c1e9900 */
[--C-:B------:R-:W-:Y:S02]  /*1050*/  IMAD R21, R19, UR11, R18.reuse ;  /* 0x0000000b13157c24 */ /* 0x100fe4000f8e0212 */
[----:B------:R-:W-:Y:S02]  /*1060*/  IMAD.IADD R18, R10, 0x1, R18 ;  /* 0x000000010a127824 */ /* 0x000fe400078e0212 */
[----:B------:R-:W-:-:S03]  /*1070*/  IMAD R21, R21, 0x4, R0 ;  /* 0x0000000415157824 */ /* 0x000fc600078e0200 */
[----:B------:R-:W-:Y:S02]  /*1080*/  ISETP.GE.AND P0, PT, R18, UR11, PT ;  /* 0x0000000b12007c0c */ /* 0x000fe4000bf06270 */
[----:B--2---:R1:W-:Y:S11]  /*1090*/  STS [R21], R4 ;  /* 0x0000000415007388 */ /* 0x0043f60000000800 */
[----:B------:R-:W-:Y:S05]  /*10a0*/  @!P0 BRA `(.L_x_25) ;  /* 0xfffffffc00dc8947 */ /* 0x000fea000383ffff */
.L_x_24:
[----:B------:R-:W-:Y:S05]  /*10b0*/  BSYNC.RECONVERGENT B0 ;  /* 0x0000000000007941 */ /* 0x000fea0003800200 */
.L_x_23:
[----:B------:R-:W-:-:S04]  /*10c0*/  IADD3 R19, PT, PT, R19, 0x1, RZ ;  /* 0x0000000113137810 */ /* 0x000fc80007ffe0ff */
[----:B------:R-:W-:-:S13]  /*10d0*/  ISETP.GE.AND P0, PT, R19, UR7, PT ;  /* 0x0000000713007c0c */ /* 0x000fda000bf06270 */
[----:B------:R-:W-:Y:S05]  /*10e0*/  @!P0 BRA `(.L_x_26) ;  /* 0xfffffffc00648947 */ /* 0x000fea000383ffff */
.L_x_19:
[----:B------:R-:W-:Y:S01]  /*10f0*/  BAR.SYNC.DEFER_BLOCKING 0x0 ;  /* 0x0000000000007b1d */ /* 0x000fe20000010000 */
[----:B------:R-:W-:-:S13]  /*1100*/  ISETP.GE.AND P0, PT, R7, 0x1, PT ;  /* 0x000000010700780c */ /* 0x000fda0003f06270 */
[----:B------:R-:W-:Y:S05]  /*1110*/  @!P0 BRA `(.L_x_27) ;  /* 0x0000000c00808947 */ /* 0x000fea0003800000 */
[----:B------:R-:W-:-:S07]  /*1120*/  IMAD.MOV.U32 R2, RZ, RZ, RZ ;  /* 0x000000ffff027224 */ /* 0x000fce00078e00ff */
.L_x_35:
[----:B------:R-:W-:Y:S01]  /*1130*/  IMAD.MOV.U32 R3, RZ, RZ, -0x800000 ;  /* 0xff800000ff037424 */ /* 0x000fe200078e00ff */
[----:B------:R-:W-:Y:S06]  /*1140*/  BRA.U !UP1, `(.L_x_28) ;  /* 0x0000000109c87547 */ /* 0x000fec000b800000 */
[----:B------:R-:W-:Y:S01]  /*1150*/  MOV R3, 0xff800000 ;  /* 0xff80000000037802 */ /* 0x000fe20000000f00 */
[----:B------:R-:W-:-:S06]  /*1160*/  UMOV UR5, URZ ;  /* 0x000000ff00057c82 */ /* 0x000fcc0008000000 */
.L_x_34:
[----:B------:R-:W0:Y:S01]  /*1170*/  LDC R22, c[0x0][0x3a4] ;  /* 0x0000e900ff167b82 */ /* 0x000e220000000800 */
[----:B------:R-:W-:Y:S01]  /*1180*/  BSSY.RECONVERGENT B0, `(.L_x_29) ;  /* 0x0000013000007945 */ /* 0x000fe20003800200 */
[----:B-1----:R-:W-:Y:S01]  /*1190*/  IMAD.MOV.U32 R4, RZ, RZ, RZ ;  /* 0x000000ffff047224 */ /* 0x002fe200078e00ff */
[----:B0-----:R-:W-:-:S13]  /*11a0*/  ISETP.GE.AND P0, PT, R6, R22, PT ;  /* 0x000000160600720c */ /* 0x001fda0003f06270 */
[----:B------:R-:W-:Y:S05]  /*11b0*/  @P0 BRA `(.L_x_30) ;  /* 0x00000000003c0947 */ /* 0x000fea0003800000 */
[----:B------:R-:W0:Y:S01]  /*11c0*/  S2R R19, SR_CgaCtaId ;  /* 0x0000000000137919 */ /* 0x000e220000008800 */
[----:B------:R-:W-:Y:S01]  /*11d0*/  MOV R18, 0x400 ;  /* 0x0000040000127802 */ /* 0x000fe20000000f00 */
[----:B------:R-:W-:Y:S01]  /*11e0*/  IMAD.MOV.U32 R4, RZ, RZ, RZ ;  /* 0x000000ffff047224 */ /* 0x000fe200078e00ff */
[----:B------:R-:W-:Y:S02]  /*11f0*/  MOV R5, R6 ;  /* 0x0000000600057202 */ /* 0x000fe40000000f00 */
[----:B0-----:R-:W-:-:S07]  /*1200*/  LEA R21, R19, R18, 0x18 ;  /* 0x0000001213157211 */ /* 0x001fce00078ec0ff */
.L_x_31:
[--C-:B------:R-:W-:Y:S02]  /*1210*/  IMAD R19, R22, UR5, R5.reuse ;  /* 0x0000000516137c24 */ /* 0x100fe4000f8e0205 */
[-C--:B------:R-:W-:Y:S01]  /*1220*/  IMAD R18, R2, R22.reuse, R5 ;  /* 0x0000001602127224 */ /* 0x080fe200078e0205 */
[----:B------:R-:W-:Y:S01]  /*1230*/  IADD3 R5, PT, PT, R10, R5, RZ ;  /* 0x000000050a057210 */ /* 0x000fe20007ffe0ff */
[----:B------:R-:W-:Y:S02]  /*1240*/  IMAD R20, R19, 0x4, R16 ;  /* 0x0000000413147824 */ /* 0x000fe400078e0210 */
[----:B------:R-:W-:Y:S01]  /*1250*/  IMAD R18, R18, 0x4, R21 ;  /* 0x0000000412127824 */ /* 0x000fe200078e0215 */
[----:B------:R-:W-:-:S03]  /*1260*/  ISETP.GE.AND P0, PT, R5, R22, PT ;  /* 0x000000160500720c */ /* 0x000fc60003f06270 */
[----:B------:R-:W-:Y:S04]  /*1270*/  LDS R20, [R20] ;  /* 0x0000000014147984 */ /* 0x000fe80000000800 */
[----:B------:R-:W0:Y:S02]  /*1280*/  LDS R19, [R18] ;  /* 0x0000000012137984 */ /* 0x000e240000000800 */
[----:B0-----:R-:W-:-:S04]  /*1290*/  FFMA R4, R19, R20, R4 ;  /* 0x0000001413047223 */ /* 0x001fc80000000004 */
[----:B------:R-:W-:Y:S05]  /*12a0*/  @!P0 BRA `(.L_x_31) ;  /* 0xfffffffc00d88947 */ /* 0x000fea000383ffff */
.L_x_30:
[----:B------:R-:W-:Y:S05]  /*12b0*/  BSYNC.RECONVERGENT B0 ;  /* 0x0000000000007941 */ /* 0x000fea0003800200 */
.L_x_29:
[----:B------:R-:W-:Y:S01]  /*12c0*/  ISETP.GE.U32.AND P0, PT, R10, 0x2, PT ;  /* 0x000000020a00780c */ /* 0x000fe20003f06070 */
[----:B------:R0:W-:Y:S01]  /*12d0*/  STS [R17], R4 ;  /* 0x0000000411007388 */ /* 0x0001e20000000800 */
[----:B------:R-:W-:Y:S01]  /*12e0*/  IMAD.MOV.U32 R18, RZ, RZ, R3 ;  /* 0x000000ffff127224 */ /* 0x000fe200078e0003 */
[----:B------:R-:W-:Y:S10]  /*12f0*/  BAR.SYNC.DEFER_BLOCKING 0x0 ;  /* 0x0000000000007b1d */ /* 0x000ff40000010000 */
[----:B0-----:R-:W-:Y:S05]  /*1300*/  @!P0 BRA `(.L_x_32) ;  /* 0x00000000002c8947 */ /* 0x001fea0003800000 */
[----:B------:R-:W-:-:S07]  /*1310*/  IMAD.MOV.U32 R3, RZ, RZ, R10 ;  /* 0x000000ffff037224 */ /* 0x000fce00078e000a */
.L_x_33:
[----:B------:R-:W-:-:S04]  /*1320*/  SHF.R.U32.HI R19, RZ, 0x1, R3 ;  /* 0x00000001ff137819 */ /* 0x000fc80000011603 */
[----:B------:R-:W-:-:S13]  /*1330*/  ISETP.GE.U32.AND P0, PT, R6, R19, PT ;  /* 0x000000130600720c */ /* 0x000fda0003f06070 */
[----:B------:R-:W-:-:S06]  /*1340*/  @!P0 LEA R5, R19, R17, 0x2 ;  /* 0x0000001113058211 */ /* 0x000fcc00078e10ff */
[----:B------:R-:W0:Y:S02]  /*1350*/  @!P0 LDS R5, [R5] ;  /* 0x0000000005058984 */ /* 0x000e240000000800 */
[----:B0-----:R-:W-:-:S05]  /*1360*/  @!P0 FADD R4, R4, R5 ;  /* 0x0000000504048221 */ /* 0x001fca0000000000 */
[----:B------:R0:W-:Y:S01]  /*1370*/  @!P0 STS [R17], R4 ;  /* 0x0000000411008388 */ /* 0x0001e20000000800 */
[----:B------:R-:W-:Y:S01]  /*1380*/  BAR.SYNC.DEFER_BLOCKING 0x0 ;  /* 0x0000000000007b1d */ /* 0x000fe20000010000 */
[----:B------:R-:W-:Y:S01]  /*1390*/  ISETP.GT.U32.AND P0, PT, R3, 0x3, PT ;  /* 0x000000030300780c */ /* 0x000fe20003f04070 */
[----:B------:R-:W-:-:S12]  /*13a0*/  IMAD.MOV.U32 R3, RZ, RZ, R19 ;  /* 0x000000ffff037224 */ /* 0x000fd800078e0013 */
[----:B0-----:R-:W-:Y:S05]  /*13b0*/  @P0 BRA `(.L_x_33) ;  /* 0xfffffffc00d80947 */ /* 0x001fea000383ffff */
.L_x_32:
[----:B------:R-:W0:Y:S01]  /*13c0*/  LDS R3, [R15] ;  /* 0x000000000f037984 */ /* 0x000e220000000800 */
[----:B------:R-:W0:Y:S01]  /*13d0*/  LDCU UR6, c[0x0][0x3ac] ;  /* 0x00007580ff0677ac */ /* 0x000e220008000800 */
[----:B------:R-:W-:Y:S01]  /*13e0*/  BAR.SYNC.DEFER_BLOCKING 0x0 ;  /* 0x0000000000007b1d */ /* 0x000fe20000010000 */
[----:B------:R-:W-:Y:S01]  /*13f0*/  ISETP.NE.AND P1, PT, R6, RZ, PT ;  /* 0x000000ff0600720c */ /* 0x000fe20003f25270 */
[----:B------:R-:W-:-:S04]  /*1400*/  UIADD3 UR5, UPT, UPT, UR5, 0x1, URZ ;  /* 0x0000000105057890 */ /* 0x000fc8000fffe0ff */
[----:B------:R-:W-:Y:S01]  /*1410*/  UISETP.GE.AND UP2, UPT, UR5, UR7, UPT ;  /* 0x000000070500728c */ /* 0x000fe2000bf46270 */
[----:B0-----:R-:W-:-:S05]  /*1420*/  FMUL R3, R3, UR6 ;  /* 0x0000000603037c20 */ /* 0x001fca0008400000 */
[----:B------:R-:W-:-:S04]  /*1430*/  FSETP.GT.AND P0, PT, R3, R18, PT ;  /* 0x000000120300720b */ /* 0x000fc80003f04000 */
[----:B------:R-:W-:-:S05]  /*1440*/  @!P1 FSEL R18, R3, R18, P0 ;  /* 0x0000001203129208 */ /* 0x000fca0000000000 */
[----:B------:R-:W-:Y:S01]  /*1450*/  IMAD.MOV.U32 R3, RZ, RZ, R18 ;  /* 0x000000ffff037224 */ /* 0x000fe200078e0012 */
[----:B------:R-:W-:Y:S06]  /*1460*/  BRA.U !UP2, `(.L_x_34) ;  /* 0xfffffffd0a407547 */ /* 0x000fec000b83ffff */
.L_x_28:
[----:B------:R-:W-:-:S13]  /*1470*/  ISETP.NE.AND P0, PT, R6, RZ, PT ;  /* 0x000000ff0600720c */ /* 0x000fda0003f05270 */
[C---:B-1----:R-:W-:Y:S01]  /*1480*/  @!P0 LEA R4, R2.reuse, R12, 0x2 ;  /* 0x0000000c02048211 */ /* 0x042fe200078e10ff */
[----:B------:R-:W-:-:S04]  /*1490*/  VIADD R2, R2, 0x1 ;  /* 0x0000000102027836 */ /* 0x000fc80000000000 */
[----:B------:R0:W-:Y:S01]  /*14a0*/  @!P0 STS [R4], R3 ;  /* 0x0000000304008388 */ /* 0x0001e20000000800 */
[----:B------:R-:W-:Y:S01]  /*14b0*/  BAR.SYNC.DEFER_BLOCKING 0x0 ;  /* 0x0000000000007b1d */ /* 0x000fe20000010000 */
[----:B------:R-:W-:-:S13]  /*14c0*/  ISETP.NE.AND P1, PT, R2, R7, PT ;  /* 0x000000070200720c */ /* 0x000fda0003f25270 */
[----:B0-----:R-:W-:Y:S05]  /*14d0*/  @P1 BRA `(.L_x_35) ;  /* 0xfffffffc00141947 */ /* 0x001fea000383ffff */
[----:B------:R-:W-:-:S07]  /*14e0*/  IMAD.MOV.U32 R2, RZ, RZ, RZ ;  /* 0x000000ffff027224 */ /* 0x000fce00078e00ff */
.L_x_51:
[----:B------:R-:W0:Y:S01]  /*14f0*/  LDCU UR5, c[0x0][0x3a8] ;  /* 0x00007500ff0577ac */ /* 0x000e220008000800 */
[----:B------:R-:W-:Y:S01]  /*1500*/  BSSY.RECONVERGENT B0, `(.L_x_36) ;  /* 0x000000a000007945 */ /* 0x000fe20003800200 */
[----:B0-----:R-:W-:-:S13]  /*1510*/  ISETP.GE.AND P1, PT, R6, UR5, PT ;  /* 0x0000000506007c0c */ /* 0x001fda000bf26270 */
[----:B---3--:R-:W-:Y:S05]  /*1520*/  @P1 BRA `(.L_x_37) ;  /* 0x00000000001c1947 */ /* 0x008fea0003800000 */
[----:B------:R-:W-:-:S07]  /*1530*/  MOV R3, R6 ;  /* 0x0000000600037202 */ /* 0x000fce0000000f00 */
.L_x_38:
[--C-:B------:R-:W-:Y:S02]  /*1540*/  IMAD R5, R2, UR5, R3.reuse ;  /* 0x0000000502057c24 */ /* 0x100fe4000f8e0203 */
[----:B------:R-:W-:Y:S02]  /*1550*/  IMAD.IADD R3, R10, 0x1, R3 ;  /* 0x000000010a037824 */ /* 0x000fe400078e0203 */
[----:B------:R-:W-:-:S03]  /*1560*/  IMAD R5, R5, 0x4, R14 ;  /* 0x0000000405057824 */ /* 0x000fc600078e020e */
[----:B------:R-:W-:Y:S02]  /*1570*/  ISETP.GE.AND P2, PT, R3, UR5, PT ;  /* 0x0000000503007c0c */ /* 0x000fe4000bf46270 */
[----:B------:R0:W-:Y:S11]  /*1580*/  STS [R5], RZ ;  /* 0x000000ff05007388 */ /* 0x0001f60000000800 */
[----:B0-----:R-:W-:Y:S05]  /*1590*/  @!P2 BRA `(.L_x_38) ;  /* 0xfffffffc00e8a947 */ /* 0x001fea000383ffff */
.L_x_37:
[----:B------:R-:W-:Y:S05]  /*15a0*/  BSYNC.RECONVERGENT B0 ;  /* 0x0000000000007941 */ /* 0x000fea0003800200 */
.L_x_36:
[----:B------:R-:W-:Y:S01]  /*15b0*/  BAR.SYNC.DEFER_BLOCKING 0x0 ;  /* 0x0000000000007b1d */ /* 0x000fe20000010000 */
[----:B------:R-:W-:-:S05]  /*15c0*/  HFMA2 R3, -RZ, RZ, 0, 0 ;  /* 0x00000000ff037431 */ /* 0x000fca00000001ff */
[----:B------:R-:W-:Y:S05]  /*15d0*/  BRA.U !UP1, `(.L_x_39) ;  /* 0x0000000509407547 */ /* 0x000fea000b800000 */
[----:B------:R-:W-:Y:S01]  /*15e0*/  IMAD.MOV.U32 R3, RZ, RZ, RZ ;  /* 0x000000ffff037224 */ /* 0x000fe200078e00ff */
[----:B------:R-:W-:-:S06]  /*15f0*/  UMOV UR5, URZ ;  /* 0x000000ff00057c82 */ /* 0x000fcc0008000000 */
.L_x_50:
[----:B0-----:R-:W0:Y:S01]  /*1600*/  LDC R22, c[0x0][0x3a4] ;  /* 0x0000e900ff167b82 */ /* 0x001e220000000800 */
[----:B------:R-:W-:Y:S01]  /*1610*/  BSSY.RECONVERGENT B0, `(.L_x_40) ;  /* 0x0000014000007945 */ /* 0x000fe20003800200 */
[----:B------:R-:W-:Y:S01]  /*1620*/  ISETP.GE.U32.AND P2, PT, R10, 0x2, PT ;  /* 0x000000020a00780c */ /* 0x000fe20003f46070 */
[----:B-1----:R-:W-:Y:S01]  /*1630*/  IMAD.MOV.U32 R4, RZ, RZ, RZ ;  /* 0x000000ffff047224 */ /* 0x002fe200078e00ff */
[----:B0-----:R-:W-:-:S13]  /*1640*/  ISETP.GE.AND P3, PT, R6, R22, PT ;  /* 0x000000160600720c */ /* 0x001fda0003f66270 */
[----:B---3--:R-:W-:Y:S05]  /*1650*/  @P3 BRA `(.L_x_41) ;  /* 0x00000000003c3947 */ /* 0x008fea0003800000 */
[----:B------:R-:W0:Y:S01]  /*1660*/  S2R R19, SR_CgaCtaId ;  /* 0x0000000000137919 */ /* 0x000e220000008800 */
[----:B------:R-:W-:Y:S01]  /*1670*/  MOV R18, 0x400 ;  /* 0x0000040000127802 */ /* 0x000fe20000000f00 */
[----:B------:R-:W-:Y:S01]  /*1680*/  IMAD.MOV.U32 R5, RZ, RZ, R6 ;  /* 0x000000ffff057224 */ /* 0x000fe200078e0006 */
[----:B------:R-:W-:Y:S02]  /*1690*/  MOV R4, RZ ;  /* 0x000000ff00047202 */ /* 0x000fe40000000f00 */
[----:B0-----:R-:W-:-:S07]  /*16a0*/  LEA R21, R19, R18, 0x18 ;  /* 0x0000001213157211 */ /* 0x001fce00078ec0ff */
.L_x_42:
[--C-:B------:R-:W-:Y:S02]  /*16b0*/  IMAD R19, R22, UR5, R5.reuse ;  /* 0x0000000516137c24 */ /* 0x100fe4000f8e0205 */
[--C-:B------:R-:W-:Y:S02]  /*16c0*/  IMAD R18, R2, R22, R5.reuse ;  /* 0x0000001602127224 */ /* 0x100fe400078e0205 */
[----:B------:R-:W-:Y:S01]  /*16d0*/  IMAD.IADD R5, R10, 0x1, R5 ;  /* 0x000000010a057824 */ /* 0x000fe200078e0205 */
[----:B------:R-:W-:Y:S01]  /*16e0*/  LEA R20, R19, R16, 0x2 ;  /* 0x0000001013147211 */ /* 0x000fe200078e10ff */
[----:B------:R-:W-:-:S03]  /*16f0*/  IMAD R18, R18, 0x4, R21 ;  /* 0x0000000412127824 */ /* 0x000fc600078e0215 */
[----:B------:R-:W-:Y:S02]  /*1700*/  ISETP.GE.AND P3, PT, R5, R22, PT ;  /* 0x000000160500720c */ /* 0x000fe40003f66270 */
[----:B------:R-:W-:Y:S04]  /*1710*/  LDS R19, [R18] ;  /* 0x0000000012137984 */ /* 0x000fe80000000800 */
[----:B------:R-:W0:Y:S02]  /*1720*/  LDS R20, [R20] ;  /* 0x0000000014147984 */ /* 0x000e240000000800 */
[----:B0-----:R-:W-:-:S05]  /*1730*/  FFMA R4, R19, R20, R4 ;  /* 0x0000001413047223 */ /* 0x001fca0000000004 */
[----:B------:R-:W-:Y:S05]  /*1740*/  @!P3 BRA `(.L_x_42) ;  /* 0xfffffffc00d8b947 */ /* 0x000fea000383ffff */
.L_x_41:
[----:B------:R-:W-:Y:S05]  /*1750*/  BSYNC.RECONVERGENT B0 ;  /* 0x0000000000007941 */ /* 0x000fea0003800200 */
.L_x_40:
[----:B------:R0:W-:Y:S01]  /*1760*/  STS [R17], R4 ;  /* 0x0000000411007388 */ /* 0x0001e20000000800 */
[----:B------:R-:W-:Y:S06]  /*1770*/  BAR.SYNC.DEFER_BLOCKING 0x0 ;  /* 0x0000000000007b1d */ /* 0x000fec0000010000 */
[----:B------:R-:W-:Y:S05]  /*1780*/  @!P2 BRA `(.L_x_43) ;  /* 0x00000000002ca947 */ /* 0x000fea0003800000 */
[----:B------:R-:W-:-:S07]  /*1790*/  IMAD.MOV.U32 R5, RZ, RZ, R10 ;  /* 0x000000ffff057224 */ /* 0x000fce00078e000a */
.L_x_44:
[----:B------:R-:W-:-:S04]  /*17a0*/  SHF.R.U32.HI R20, RZ, 0x1, R5 ;  /* 0x00000001ff147819 */ /* 0x000fc80000011605 */
[----:B------:R-:W-:-:S13]  /*17b0*/  ISETP.GE.U32.AND P2, PT, R6, R20, PT ;  /* 0x000000140600720c */ /* 0x000fda0003f46070 */
[----:B------:R-:W-:-:S05]  /*17c0*/  @!P2 LEA R18, R20, R17, 0x2 ;  /* 0x000000111412a211 */ /* 0x000fca00078e10ff */
[----:B------:R-:W0:Y:S02]  /*17d0*/  @!P2 LDS R19, [R18] ;  /* 0x000000001213a984 */ /* 0x000e240000000800 */
[----:B0-----:R-:W-:-:S05]  /*17e0*/  @!P2 FADD R4, R4, R19 ;  /* 0x000000130404a221 */ /* 0x001fca0000000000 */
[----:B------:R1:W-:Y:S01]  /*17f0*/  @!P2 STS [R17], R4 ;  /* 0x000000041100a388 */ /* 0x0003e20000000800 */
[----:B------:R-:W-:Y:S01]  /*1800*/  BAR.SYNC.DEFER_BLOCKING 0x0 ;  /* 0x0000000000007b1d */ /* 0x000fe20000010000 */
[----:B------:R-:W-:Y:S01]  /*1810*/  ISETP.GT.U32.AND P2, PT, R5, 0x3, PT ;  /* 0x000000030500780c */ /* 0x000fe20003f44070 */
[----:B------:R-:W-:-:S12]  /*1820*/  IMAD.MOV.U32 R5, RZ, RZ, R20 ;  /* 0x000000ffff057224 */ /* 0x000fd800078e0014 */
[----:B-1----:R-:W-:Y:S05]  /*1830*/  @P2 BRA `(.L_x_44) ;  /* 0xfffffffc00d82947 */ /* 0x002fea000383ffff */
.L_x_43:
[----:B------:R-:W-:Y:S04]  /*1840*/  BSSY.RECONVERGENT B0, `(.L_x_45) ;  /* 0x0000013000007945 */ /* 0x000fe80003800200 */
[----:B------:R-:W-:Y:S05]  /*1850*/  @P0 BRA `(.L_x_46) ;  /* 0x0000000000440947 */ /* 0x000fea0003800000 */
[----:B------:R-:W-:Y:S01]  /*1860*/  IMAD R20, R2, 0x4, R12 ;  /* 0x0000000402147824 */ /* 0x000fe200078e020c */
[----:B0-----:R-:W-:Y:S01]  /*1870*/  LDS R4, [R15] ;  /* 0x000000000f047984 */ /* 0x001fe20000000800 */
[----:B------:R-:W0:Y:S01]  /*1880*/  LDCU UR6, c[0x0][0x3ac] ;  /* 0x00007580ff0677ac */ /* 0x000e220008000800 */
[----:B------:R-:W-:Y:S02]  /*1890*/  HFMA2 R19, -RZ, RZ, 0.96630859375, -0.0022525787353515625 ;  /* 0x3bbb989dff137431 */ /* 0x000fe400000001ff */
[----:B------:R-:W-:Y:S01]  /*18a0*/  IMAD.MOV.U32 R18, RZ, RZ, 0x437c0000 ;  /* 0x437c0000ff127424 */ /* 0x000fe200078e00ff */
[----:B------:R-:W0:Y:S02]  /*18b0*/  LDS R5, [R20] ;  /* 0x0000000014057984 */ /* 0x000e240000000800 */
[----:B0-----:R-:W-:-:S04]  /*18c0*/  FFMA R4, R4, UR6, -R5 ;  /* 0x0000000604047c23 */ /* 0x001fc80008000805 */
[----:B------:R-:W-:-:S04]  /*18d0*/  FFMA.SAT R5, R4, R19, 0.5 ;  /* 0x3f00000004057423 */ /* 0x000fc80000002013 */
[----:B------:R-:W-:-:S04]  /*18e0*/  FFMA.RM R5, R5, R18, 12582913 ;  /* 0x4b40000105057423 */ /* 0x000fc80000004012 */
[C---:B------:R-:W-:Y:S01]  /*18f0*/  FADD R19, R5.reuse, -12583039 ;  /* 0xcb40007f05137421 */ /* 0x040fe20000000000 */
[----:B------:R-:W-:-:S03]  /*1900*/  IMAD.SHL.U32 R5, R5, 0x800000, RZ ;  /* 0x0080000005057824 */ /* 0x000fc600078e00ff */
[----:B------:R-:W-:-:S04]  /*1910*/  FFMA R19, R4, 1.4426950216293334961, -R19 ;  /* 0x3fb8aa3b04137823 */ /* 0x000fc80000000813 */
[----:B------:R-:W-:-:S04]  /*1920*/  FFMA R19, R4, 1.925963033500011079e-08, R19 ;  /* 0x32a5706004137823 */ /* 0x000fc80000000013 */
[----:B------:R-:W0:Y:S02]  /*1930*/  MUFU.EX2 R4, R19 ;  /* 0x0000001300047308 */ /* 0x000e240000000800 */
[----:B0-----:R-:W-:-:S04]  /*1940*/  FMUL R4, R5, R4 ;  /* 0x0000000405047220 */ /* 0x001fc80000400000 */
[----:B------:R-:W-:Y:S01]  /*1950*/  FADD R3, R3, R4 ;  /* 0x0000000403037221 */ /* 0x000fe20000000000 */
[----:B------:R1:W-:Y:S06]  /*1960*/  STS [R15], R4 ;  /* 0x000000040f007388 */ /* 0x0003ec0000000800 */
.L_x_46:
[----:B------:R-:W-:Y:S05]  /*1970*/  BSYNC.RECONVERGENT B0 ;  /* 0x0000000000007941 */ /* 0x000fea0003800200 */
.L_x_45:
[----:B------:R-:W-:Y:S06]  /*1980*/  BAR.SYNC.DEFER_BLOCKING 0x0 ;  /* 0x0000000000007b1d */ /* 0x000fec0000010000 */
[----:B------:R-:W-:Y:S04]  /*1990*/  BSSY.RECONVERGENT B0, `(.L_x_47) ;  /* 0x0000010000007945 */ /* 0x000fe80003800200 */
[----:B------:R-:W-:Y:S05]  /*19a0*/  @P1 BRA `(.L_x_48) ;  /* 0x0000000000381947 */ /* 0x000fea0003800000 */
[----:B01----:R0:W1:Y:S01]  /*19b0*/  LDS R4, [R15] ;  /* 0x000000000f047984 */ /* 0x0030620000000800 */
[----:B------:R-:W2:Y:S01]  /*19c0*/  LDC R20, c[0x0][0x3a8] ;  /* 0x0000ea00ff147b82 */ /* 0x000ea20000000800 */
[----:B------:R-:W-:-:S07]  /*19d0*/  MOV R5, R6 ;  /* 0x0000000600057202 */ /* 0x000fce0000000f00 */
.L_x_49:
[--C-:B--2---:R-:W-:Y:S02]  /*19e0*/  IMAD R19, R20, UR5, R5.reuse ;  /* 0x0000000514137c24 */ /* 0x104fe4000f8e0205 */
[-C--:B---3--:R-:W-:Y:S01]  /*19f0*/  IMAD R21, R2, R20.reuse, R5 ;  /* 0x0000001402157224 */ /* 0x088fe200078e0205 */
[----:B------:R-:W-:Y:S01]  /*1a00*/  IADD3 R5, PT, PT, R10, R5, RZ ;  /* 0x000000050a057210 */ /* 0x000fe20007ffe0ff */
[----:B------:R-:W-:Y:S02]  /*1a10*/  IMAD R19, R19, 0x4, R0 ;  /* 0x0000000413137824 */ /* 0x000fe400078e0200 */
[----:B------:R-:W-:Y:S01]  /*1a20*/  IMAD R21, R21, 0x4, R14 ;  /* 0x0000000415157824 */ /* 0x000fe200078e020e */
[----:B------:R-:W-:-:S03]  /*1a30*/  ISETP.GE.AND P2, PT, R5, R20, PT ;  /* 0x000000140500720c */ /* 0x000fc60003f46270 */
[----:B------:R-:W-:Y:S04]  /*1a40*/  LDS R19, [R19] ;  /* 0x0000000013137984 */ /* 0x000fe80000000800 */
[----:B------:R-:W1:Y:S02]  /*1a50*/  LDS R23, [R21] ;  /* 0x0000000015177984 */ /* 0x000e640000000800 */
[----:B-1----:R-:W-:-:S05]  /*1a60*/  FFMA R18, R4, R19, R23 ;  /* 0x0000001304127223 */ /* 0x002fca0000000017 */
[----:B------:R3:W-:Y:S01]  /*1a70*/  STS [R21], R18 ;  /* 0x0000001215007388 */ /* 0x0007e20000000800 */
[----:B------:R-:W-:Y:S05]  /*1a80*/  @!P2 BRA `(.L_x_49) ;  /* 0xfffffffc00d4a947 */ /* 0x000fea000383ffff */
.L_x_48:
[----:B------:R-:W-:Y:S05]  /*1a90*/  BSYNC.RECONVERGENT B0 ;  /* 0x0000000000007941 */ /* 0x000fea0003800200 */
.L_x_47:
[----:B------:R-:W-:Y:S01]  /*1aa0*/  BAR.SYNC.DEFER_BLOCKING 0x0 ;  /* 0x0000000000007b1d */ /* 0x000fe20000010000 */
[----:B------:R-:W-:-:S04]  /*1ab0*/  UIADD3 UR5, UPT, UPT, UR5, 0x1, URZ ;  /* 0x0000000105057890 */ /* 0x000fc8000fffe0ff */
[----:B------:R-:W-:-:S09]  /*1ac0*/  UISETP.GE.AND UP2, UPT, UR5, UR7, UPT ;  /* 0x000000070500728c */ /* 0x000fd2000bf46270 */
[----:B------:R-:W-:Y:S05]  /*1ad0*/  BRA.U !UP2, `(.L_x_50) ;  /* 0xfffffff90ac87547 */ /* 0x000fea000b83ffff */
.L_x_39:
[C---:B01----:R-:W-:Y:S02]  /*1ae0*/  @!P0 IMAD R4, R2.reuse, 0x4, R13 ;  /* 0x0000000402048824 */ /* 0x043fe400078e020d */
[----:B------:R-:W-:-:S03]  /*1af0*/  VIADD R2, R2, 0x1 ;  /* 0x0000000102027836 */ /* 0x000fc60000000000 */
[----:B------:R0:W-:Y:S01]  /*1b00*/  @!P0 STS [R4], R3 ;  /* 0x0000000304008388 */ /* 0x0001e20000000800 */
[----:B------:R-:W-:Y:S01]  /*1b10*/  BAR.SYNC.DEFER_BLOCKING 0x0 ;  /* 0x0000000000007b1d */ /* 0x000fe20000010000 */
[----:B------:R-:W-:-:S13]  /*1b20*/  ISETP.NE.AND P2, PT, R2, R7, PT ;  /* 0x000000070200720c */ /* 0x000fda0003f45270 */
[----:B0-----:R-:W-:Y:S05]  /*1b30*/  @P2 BRA `(.L_x_51) ;  /* 0xfffffff8006c2947 */ /* 0x001fea000383ffff */
[----:B------:R-:W-:-:S07]  /*1b40*/  HFMA2 R2, -RZ, RZ, 0, 0 ;  /* 0x00000000ff027431 */ /* 0x000fce00000001ff */
.L_x_57:
[----:B------:R-:W-:Y:S04]  /*1b50*/  BSSY.RECONVERGENT B0, `(.L_x_52) ;  /* 0x0000025000007945 */ /* 0x000fe80003800200 */
[----:B01----:R-:W-:Y:S05]  /*1b60*/  @P0 BRA `(.L_x_53) ;  /* 0x00000000008c0947 */ /* 0x003fea0003800000 */
[C---:B------:R-:W-:Y:S01]  /*1b70*/  IMAD R3, R2.reuse, 0x4, R12 ;  /* 0x0000000402037824 */ /* 0x040fe200078e020c */
[----:B------:R-:W-:Y:S01]  /*1b80*/  MOV R23, 0x3bbb989d ;  /* 0x3bbb989d00177802 */ /* 0x000fe20000000f00 */
[C---:B------:R-:W-:Y:S01]  /*1b90*/  IMAD R19, R2.reuse, 0x4, R11 ;  /* 0x0000000402137824 */ /* 0x040fe200078e020b */
[C---:B------:R-:W-:Y:S01]  /*1ba0*/  LEA R4, R2.reuse, R9, 0x2 ;  /* 0x0000000902047211 */ /* 0x040fe200078e10ff */
[----:B------:R-:W-:Y:S01]  /*1bb0*/  IMAD R24, R2, 0x4, R13 ;  /* 0x0000000402187824 */ /* 0x000fe200078e020d */
[----:B------:R-:W-:Y:S01]  /*1bc0*/  LDS R20, [R3] ;  /* 0x0000000003147984 */ /* 0x000fe20000000800 */
[----:B------:R-:W-:-:S03]  /*1bd0*/  IMAD.MOV.U32 R26, RZ, RZ, 0x437c0000 ;  /* 0x437c0000ff1a7424 */ /* 0x000fc600078e00ff */
[----:B---3--:R-:W0:Y:S02]  /*1be0*/  LDS R21, [R19] ;  /* 0x0000000013157984 */ /* 0x008e240000000800 */
[----:B0-----:R-:W-:-:S05]  /*1bf0*/  FMNMX R22, R21, R20, !PT ;  /* 0x0000001415167209 */ /* 0x001fca0007800000 */
[--C-:B------:R-:W-:Y:S01]  /*1c00*/  FADD R20, R20, -R22.reuse ;  /* 0x8000001614147221 */ /* 0x100fe20000000000 */
[----:B------:R-:W-:Y:S01]  /*1c10*/  FADD R21, R21, -R22 ;  /* 0x8000001615157221 */ /* 0x000fe20000000000 */
[----:B------:R0:W-:Y:S02]  /*1c20*/  STS [R19], R22 ;  /* 0x0000001613007388 */ /* 0x0001e40000000800 */
[-C--:B------:R-:W-:Y:S01]  /*1c30*/  FFMA.SAT R18, R20, R23.reuse, 0.5 ;  /* 0x3f00000014127423 */ /* 0x080fe20000002017 */
[----:B------:R-:W-:Y:S01]  /*1c40*/  FFMA.SAT R23, R21, R23, 0.5 ;  /* 0x3f00000015177423 */ /* 0x000fe20000002017 */
[----:B------:R-:W1:Y:S02]  /*1c50*/  LDS R3, [R24] ;  /* 0x0000000018037984 */ /* 0x000e640000000800 */
[-C--:B------:R-:W-:Y:S02]  /*1c60*/  FFMA.RM R18, R18, R26.reuse, 12582913 ;  /* 0x4b40000112127423 */ /* 0x080fe4000000401a */
[----:B------:R-:W2:Y:S02]  /*1c70*/  LDS R5, [R4] ;  /* 0x0000000004057984 */ /* 0x000ea40000000800 */
[C---:B------:R-:W-:Y:S01]  /*1c80*/  FADD R25, R18.reuse, -12583039 ;  /* 0xcb40007f12197421 */ /* 0x040fe20000000000 */
[----:B0-----:R-:W-:Y:S01]  /*1c90*/  FFMA.RM R19, R23, R26, 12582913 ;  /* 0x4b40000117137423 */ /* 0x001fe2000000401a */
[----:B------:R-:W-:-:S02]  /*1ca0*/  IMAD.SHL.U32 R18, R18, 0x800000, RZ ;  /* 0x0080000012127824 */ /* 0x000fc400078e00ff */
[C---:B------:R-:W-:Y:S01]  /*1cb0*/  FFMA R25, R20.reuse, 1.4426950216293334961, -R25 ;  /* 0x3fb8aa3b14197823 */ /* 0x040fe20000000819 */
[C---:B------:R-:W-:Y:S01]  /*1cc0*/  FADD R22, R19.reuse, -12583039 ;  /* 0xcb40007f13167421 */ /* 0x040fe20000000000 */
[----:B------:R-:W-:Y:S02]  /*1cd0*/  IMAD.SHL.U32 R19, R19, 0x800000, RZ ;  /* 0x0080000013137824 */ /* 0x000fe400078e00ff */
[----:B------:R-:W-:Y:S01]  /*1ce0*/  FFMA R25, R20, 1.925963033500011079e-08, R25 ;  /* 0x32a5706014197823 */ /* 0x000fe20000000019 */
[----:B------:R-:W-:-:S04]  /*1cf0*/  FFMA R22, R21, 1.4426950216293334961, -R22 ;  /* 0x3fb8aa3b15167823 */ /* 0x000fc80000000816 */
[----:B------:R-:W-:Y:S01]  /*1d00*/  FFMA R22, R21, 1.925963033500011079e-08, R22 ;  /* 0x32a5706015167823 */ /* 0x000fe20000000016 */
[----:B------:R-:W0:Y:S08]  /*1d10*/  MUFU.EX2 R25, R25 ;  /* 0x0000001900197308 */ /* 0x000e300000000800 */
[----:B------:R-:W3:Y:S01]  /*1d20*/  MUFU.EX2 R22, R22 ;  /* 0x0000001600167308 */ /* 0x000ee20000000800 */
[----:B0-----:R-:W-:-:S04]  /*1d30*/  FMUL R20, R18, R25 ;  /* 0x0000001912147220 */ /* 0x001fc80000400000 */
[----:B-1----:R-:W-:Y:S01]  /*1d40*/  FMUL R3, R20, R3 ;  /* 0x0000000314037220 */ /* 0x002fe20000400000 */
[----:B---3--:R-:W-:-:S04]  /*1d50*/  FMUL R18, R19, R22 ;  /* 0x0000001613127220 */ /* 0x008fc80000400000 */
[----:B--2---:R-:W-:-:S05]  /*1d60*/  FFMA R3, R18, R5, R3 ;  /* 0x0000000512037223 */ /* 0x004fca0000000003 */
[----:B------:R0:W-:Y:S04]  /*1d70*/  STS [R4], R3 ;  /* 0x0000000304007388 */ /* 0x0001e80000000800 */
[----:B------:R0:W-:Y:S04]  /*1d80*/  STS [R15], R18 ;  /* 0x000000120f007388 */ /* 0x0001e80000000800 */
[----:B------:R0:W-:Y:S02]  /*1d90*/  STS [R15+0x4], R20 ;  /* 0x000004140f007388 */ /* 0x0001e40000000800 */
.L_x_53:
[----:B------:R-:W-:Y:S05]  /*1da0*/  BSYNC.RECONVERGENT B0 ;  /* 0x0000000000007941 */ /* 0x000fea0003800200 */
.L_x_52:
[----:B------:R-:W-:Y:S06]  /*1db0*/  BAR.SYNC.DEFER_BLOCKING 0x0 ;  /* 0x0000000000007b1d */ /* 0x000fec0000010000 */
[----:B------:R-:W-:Y:S04]  /*1dc0*/  BSSY.RECONVERGENT B0, `(.L_x_54) ;  /* 0x0000011000007945 */ /* 0x000fe80003800200 */
[----:B------:R-:W-:Y:S05]  /*1dd0*/  @P1 BRA `(.L_x_55) ;  /* 0x00000000003c1947 */ /* 0x000fea0003800000 */
[----:B0-----:R0:W1:Y:S01]  /*1de0*/  LDS R3, [R15] ;  /* 0x000000000f037984 */ /* 0x0010620000000800 */
[----:B------:R-:W2:Y:S01]  /*1df0*/  LDC R24, c[0x0][0x3a8] ;  /* 0x0000ea00ff187b82 */ /* 0x000ea20000000800 */
[----:B------:R-:W-:Y:S02]  /*1e00*/  MOV R5, R6 ;  /* 0x0000000600057202 */ /* 0x000fe40000000f00 */
[----:B------:R0:W4:Y:S05]  /*1e10*/  LDS R4, [R15+0x4] ;  /* 0x000004000f047984 */ /* 0x00012a0000000800 */
.L_x_56:
[----:B-12---:R-:W-:Y:S01]  /*1e20*/  IMAD R19, R2, R24, R5 ;  /* 0x0000001802137224 */ /* 0x006fe200078e0205 */
[----:B------:R-:W-:-:S03]  /*1e30*/  IADD3 R5, PT, PT, R10, R5, RZ ;  /* 0x000000050a057210 */ /* 0x000fc60007ffe0ff */
[----:B------:R-:W-:Y:S01]  /*1e40*/  IMAD R20, R19, 0x4, R14 ;  /* 0x0000000413147824 */ /* 0x000fe200078e020e */
[----:B------:R-:W-:Y:S01]  /*1e50*/  ISETP.GE.AND P2, PT, R5, R24, PT ;  /* 0x000000180500720c */ /* 0x000fe20003f46270 */
[----:B------:R-:W-:-:S03]  /*1e60*/  IMAD R19, R19, 0x4, R8 ;  /* 0x0000000413137824 */ /* 0x000fc600078e0208 */
[----:B---3--:R-:W4:Y:S04]  /*1e70*/  LDS R21, [R20] ;  /* 0x0000000014157984 */ /* 0x008f280000000800 */
[----:B------:R-:W1:Y:S01]  /*1e80*/  LDS R18, [R19] ;  /* 0x0000000013127984 */ /* 0x000e620000000800 */
[----:B----4-:R-:W-:-:S04]  /*1e90*/  FMUL R22, R4, R21 ;  /* 0x0000001504167220 */ /* 0x010fc80000400000 */
[----:B-1----:R-:W-:-:S05]  /*1ea0*/  FFMA R18, R3, R18, R22 ;  /* 0x0000001203127223 */ /* 0x002fca0000000016 */
[----:B------:R1:W-:Y:S01]  /*1eb0*/  STS [R19], R18 ;  /* 0x0000001213007388 */ /* 0x0003e20000000800 */
[----:B------:R-:W-:Y:S05]  /*1ec0*/  @!P2 BRA `(.L_x_56) ;  /* 0xfffffffc00d4a947 */ /* 0x000fea000383ffff */
.L_x_55:
[----:B------:R-:W-:Y:S05]  /*1ed0*/  BSYNC.RECONVERGENT B0 ;  /* 0x0000000000007941 */ /* 0x000fea0003800200 */
.L_x_54:
[----:B------:R-:W-:Y:S01]  /*1ee0*/  VIADD R2, R2, 0x1 ;  /* 0x0000000102027836 */ /* 0x000fe20000000000 */
[----:B------:R-:W-:Y:S04]  /*1ef0*/  BAR.SYNC.DEFER_BLOCKING 0x0 ;  /* 0x0000000000007b1d */ /* 0x000fe80000010000 */
[----:B------:R-:W-:-:S13]  /*1f00*/  ISETP.NE.AND P2, PT, R2, R7, PT ;  /* 0x000000070200720c */ /* 0x000fda0003f45270 */
[----:B------:R-:W-:Y:S05]  /*1f10*/  @P2 BRA `(.L_x_57) ;  /* 0xfffffffc000c2947 */ /* 0x000fea000383ffff */
.L_x_27:
[----:B------:R-:W-:Y:S05]  /*1f20*/  BRA.U !UP0, `(.L_x_58) ;  /* 0xffffffed08a47547 */ /* 0x000fea000b83ffff */
.L_x_18:
[----:B------:R-:W-:-:S13]  /*1f30*/  ISETP.GE.AND P0, PT, R7, 0x1, PT ;  /* 0x000000010700780c */ /* 0x000fda0003f06270 */
[----:B------:R-:W-:Y:S05]  /*1f40*/  @!P0 EXIT ;  /* 0x000000000000894d */ /* 0x000fea0003800000 */
[----:B------:R-:W-:Y:S01]  /*1f50*/  IMAD.MOV.U32 R2, RZ, RZ, RZ ;  /* 0x000000ffff027224 */ /* 0x000fe200078e00ff */
[----:B------:R-:W0:Y:S06]  /*1f60*/  LDCU UR4, c[0x0][0x360] ;  /* 0x00006c00ff0477ac */ /* 0x000e2c0008000800 */
.L_x_64:
[----:B------:R-:W5:Y:S01]  /*1f70*/  LDCU UR5, c[0x0][0x3a8] ;  /* 0x00007500ff0577ac */ /* 0x000f620008000800 */
[----:B------:R-:W-:Y:S01]  /*1f80*/  BSSY.RECONVERGENT B0, `(.L_x_59) ;  /* 0x0000020000007945 */ /* 0x000fe20003800200 */
[----:B0-----:R-:W0:Y:S01]  /*1f90*/  LDCU UR6, c[0x0][0x3a8] ;  /* 0x00007500ff0677ac */ /* 0x001e220008000800 */
[----:B-----5:R-:W-:-:S13]  /*1fa0*/  ISETP.GE.AND P0, PT, R6, UR5, PT ;  /* 0x0000000506007c0c */ /* 0x020fda000bf06270 */
[----:B0-----:R-:W-:Y:S05]  /*1fb0*/  @P0 BRA `(.L_x_60) ;  /* 0x0000000000700947 */ /* 0x001fea0003800000 */
[----:B------:R-:W-:Y:S01]  /*1fc0*/  LEA R3, R2, R9, 0x2 ;  /* 0x0000000902037211 */ /* 0x000fe200078e10ff */
[----:B-12---:R-:W0:Y:S01]  /*1fd0*/  LDC R13, c[0x0][0x3b0] ;  /* 0x0000ec00ff0d7b82 */ /* 0x006e220000000800 */
[----:B------:R-:W-:-:S04]  /*1fe0*/  IMAD.MOV.U32 R11, RZ, RZ, R6 ;  /* 0x000000ffff0b7224 */ /* 0x000fc800078e0006 */
[----:B------:R-:W1:Y:S03]  /*1ff0*/  LDS R3, [R3] ;  /* 0x0000000003037984 */ /* 0x000e660000000800 */
[----:B---34-:R-:W2:Y:S01]  /*2000*/  LDC.64 R4, c[0x0][0x398] ;  /* 0x0000e600ff047b82 */ /* 0x018ea20000000a00 */
[----:B01----:R-:W-:-:S07]  /*2010*/  IMAD R10, R13, UR10, R2 ;  /* 0x0000000a0d0a7c24 */ /* 0x003fce000f8e0202 */
.L_x_63:
[----:B0-----:R-:W-:Y:S01]  /*2020*/  IMAD R13, R2, UR6, R11 ;  /* 0x00000006020d7c24 */ /* 0x001fe2000f8e020b */
[----:B------:R-:W0:Y:S01]  /*2030*/  MUFU.RCP R12, R3 ;  /* 0x00000003000c7308 */ /* 0x000e220000001000 */
[----:B------:R-:W-:Y:S02]  /*2040*/  BSSY.RECONVERGENT B1, `(.L_x_61) ;  /* 0x000000d000017945 */ /* 0x000fe40003800200 */
[----:B------:R-:W-:-:S06]  /*2050*/  IMAD R0, R13, 0x4, R8 ;  /* 0x000000040d007824 */ /* 0x000fcc00078e0208 */
[----:B------:R-:W1:Y:S01]  /*2060*/  LDS R0, [R0] ;  /* 0x0000000000007984 */ /* 0x000e620000000800 */
[----:B0-----:R-:W-:-:S04]  /*2070*/  FFMA R13, -R3, R12, 1 ;  /* 0x3f800000030d7423 */ /* 0x001fc8000000010c */
[----:B------:R-:W-:Y:S01]  /*2080*/  FFMA R13, R12, R13, R12 ;  /* 0x0000000d0c0d7223 */ /* 0x000fe2000000000c */
[----:B-1----:R-:W0:Y:S03]  /*2090*/  FCHK P0, R0, R3 ;  /* 0x0000000300007302 */ /* 0x002e260000000000 */
[----:B------:R-:W-:-:S04]  /*20a0*/  FFMA R12, R0, R13, RZ ;  /* 0x0000000d000c7223 */ /* 0x000fc800000000ff */
[----:B------:R-:W-:-:S04]  /*20b0*/  FFMA R14, -R3, R12, R0 ;  /* 0x0000000c030e7223 */ /* 0x000fc80000000100 */
[----:B------:R-:W-:Y:S01]  /*20c0*/  FFMA R15, R13, R14, R12 ;  /* 0x0000000e0d0f7223 */ /* 0x000fe2000000000c */
[----:B0-----:R-:W-:Y:S06]  /*20d0*/  @!P0 BRA `(.L_x_62) ;  /* 0x00000000000c8947 */ /* 0x001fec0003800000 */
[----:B------:R-:W-:-:S07]  /*20e0*/  MOV R12, 0x2100 ;  /* 0x00002100000c7802 */ /* 0x000fce0000000f00 */
[----:B--2---:R-:W-:Y:S05]  /*20f0*/  CALL.REL.NOINC `($__internal_0_$__cuda_sm3x_div_rn_noftz_f32_slowpath) ;  /* 0x0000000000347944 */ /* 0x004fea0003c00000 */
[----:B------:R-:W-:-:S07]  /*2100*/  MOV R15, R0 ;  /* 0x00000000000f7202 */ /* 0x000fce0000000f00 */
.L_x_62:
[----:B------:R-:W-:Y:S05]  /*2110*/  BSYNC.RECONVERGENT B1 ;  /* 0x0000000000017941 */ /* 0x000fea0003800200 */
.L_x_61:
[----:B------:R-:W-:Y:S02]  /*2120*/  IMAD R13, R10, UR6, R11 ;  /* 0x000000060a0d7c24 */ /* 0x000fe4000f8e020b */
[----:B------:R-:W-:Y:S02]  /*2130*/  VIADD R11, R11, UR4 ;  /* 0x000000040b0b7c36 */ /* 0x000fe40008000000 */
[----:B--2---:R-:W-:-:S03]  /*2140*/  IMAD.WIDE R12, R13, 0x4, R4 ;  /* 0x000000040d0c7825 */ /* 0x004fc600078e0204 */
[----:B------:R-:W-:Y:S02]  /*2150*/  ISETP.GE.AND P0, PT, R11, UR6, PT ;  /* 0x000000060b007c0c */ /* 0x000fe4000bf06270 */
[----:B------:R0:W-:Y:S11]  /*2160*/  STG.E desc[UR8][R12.64], R15 ;  /* 0x0000000f0c007986 */ /* 0x0001f6000c101908 */
[----:B------:R-:W-:Y:S05]  /*2170*/  @!P0 BRA `(.L_x_63) ;  /* 0xfffffffc00a88947 */ /* 0x000fea000383ffff */
.L_x_60:
[----:B------:R-:W-:Y:S05]  /*2180*/  BSYNC.RECONVERGENT B0 ;  /* 0x0000000000007941 */ /* 0x000fea0003800200 */
.L_x_59:
[----:B------:R-:W-:-:S04]  /*2190*/  IADD3 R2, PT, PT, R2, 0x1, RZ ;  /* 0x0000000102027810 */ /* 0x000fc80007ffe0ff */
[----:B------:R-:W-:-:S13]  /*21a0*/  ISETP.NE.AND P0, PT, R2, R7, PT ;  /* 0x000000070200720c */ /* 0x000fda0003f05270 */
[----:B------:R-:W-:Y:S05]  /*21b0*/  @P0 BRA `(.L_x_64) ;  /* 0xfffffffc006c0947 */ /* 0x000fea000383ffff */
[----:B------:R-:W-:Y:S05]  /*21c0*/  EXIT ;  /* 0x000000000000794d */ /* 0x000fea0003800000 */
        .weak           $__internal_0_$__cuda_sm3x_div_rn_noftz_f32_slowpath
        .type           $__internal_0_$__cuda_sm3x_div_rn_noftz_f32_slowpath,@function
        .size           $__internal_0_$__cuda_sm3x_div_rn_noftz_f32_slowpath,(.L_x_77 - $__internal_0_$__cuda_sm3x_div_rn_noftz_f32_slowpath)
$__internal_0_$__cuda_sm3x_div_rn_noftz_f32_slowpath:
[----:B------:R-:W-:Y:S01]  /*21d0*/  SHF.R.U32.HI R13, RZ, 0x17, R3 ;  /* 0x00000017ff0d7819 */ /* 0x000fe20000011603 */
[----:B------:R-:W-:Y:S01]  /*21e0*/  BSSY.RECONVERGENT B2, `(.L_x_65) ;  /* 0x0000064000027945 */ /* 0x000fe20003800200 */
[--C-:B------:R-:W-:Y:S01]  /*21f0*/  SHF.R.U32.HI R14, RZ, 0x17, R0.reuse ;  /* 0x00000017ff0e7819 */ /* 0x100fe20000011600 */
[----:B------:R-:W-:Y:S01]  /*2200*/  IMAD.MOV.U32 R15, RZ, RZ, R0 ;  /* 0x000000ffff0f7224 */ /* 0x000fe200078e0000 */
[----:B------:R-:W-:Y:S02]  /*2210*/  LOP3.LUT R13, R13, 0xff, RZ, 0xc0, !PT ;  /* 0x000000ff0d0d7812 */ /* 0x000fe400078ec0ff */
[----:B------:R-:W-:Y:S02]  /*2220*/  LOP3.LUT R20, R14, 0xff, RZ, 0xc0, !PT ;  /* 0x000000ff0e147812 */ /* 0x000fe400078ec0ff */
[----:B------:R-:W-:Y:S01]  /*2230*/  MOV R16, R3 ;  /* 0x0000000300107202 */ /* 0x000fe20000000f00 */
[----:B------:R-:W-:Y:S01]  /*2240*/  VIADD R18, R13, 0xffffffff ;  /* 0xffffffff0d127836 */ /* 0x000fe20000000000 */
[----:B------:R-:W-:-:S04]  /*2250*/  IADD3 R17, PT, PT, R20, -0x1, RZ ;  /* 0xffffffff14117810 */ /* 0x000fc80007ffe0ff */
[----:B------:R-:W-:-:S04]  /*2260*/  ISETP.GT.U32.AND P0, PT, R18, 0xfd, PT ;  /* 0x000000fd1200780c */ /* 0x000fc80003f04070 */
[----:B------:R-:W-:-:S13]  /*2270*/  ISETP.GT.U32.OR P0, PT, R17, 0xfd, P0 ;  /* 0x000000fd1100780c */ /* 0x000fda0000704470 */
[----:B------:R-:W-:Y:S01]  /*2280*/  @!P0 IMAD.MOV.U32 R14, RZ, RZ, RZ ;  /* 0x000000ffff0e8224 */ /* 0x000fe200078e00ff */
[----:B------:R-:W-:Y:S06]  /*2290*/  @!P0 BRA `(.L_x_66) ;  /* 0x00000000005c8947 */ /* 0x000fec0003800000 */
[----:B------:R-:W-:Y:S02]  /*22a0*/  FSETP.GTU.FTZ.AND P1, PT, |R3|, +INF , PT ;  /* 0x7f8000000300780b */ /* 0x000fe40003f3c200 */
[----:B------:R-:W-:-:S04]  /*22b0*/  FSETP.GTU.FTZ.AND P0, PT, |R0|, +INF , PT ;  /* 0x7f8000000000780b */ /* 0x000fc80003f1c200 */
[----:B------:R-:W-:-:S13]  /*22c0*/  PLOP3.LUT P0, PT, P0, P1, PT, 0xf8, 0x8f ;  /* 0x00000000008f781c */ /* 0x000fda0000703f70 */
[----:B------:R-:W-:Y:S05]  /*22d0*/  @P0 BRA `(.L_x_67) ;  /* 0x00000004004c0947 */ /* 0x000fea0003800000 */
[----:B------:R-:W-:-:S13]  /*22e0*/  LOP3.LUT P0, RZ, R16, 0x7fffffff, R15, 0xc8, !PT ;  /* 0x7fffffff10ff7812 */ /* 0x000fda000780c80f */
[----:B------:R-:W-:Y:S05]  /*22f0*/  @!P0 BRA `(.L_x_68) ;  /* 0x00000004003c8947 */ /* 0x000fea0003800000 */
[C---:B------:R-:W-:Y:S02]  /*2300*/  FSETP.NEU.FTZ.AND P1, PT, |R0|.reuse, +INF , PT ;  /* 0x7f8000000000780b */ /* 0x040fe40003f3d200 */
[----:B------:R-:W-:Y:S02]  /*2310*/  FSETP.NEU.FTZ.AND P2, PT, |R3|, +INF , PT ;  /* 0x7f8000000300780b */ /* 0x000fe40003f5d200 */
[----:B------:R-:W-:-:S11]  /*2320*/  FSETP.NEU.FTZ.AND P0, PT, |R0|, +INF , PT ;  /* 0x7f8000000000780b */ /* 0x000fd60003f1d200 */
[----:B------:R-:W-:Y:S05]  /*2330*/  @!P2 BRA !P1, `(.L_x_68) ;  /* 0x00000004002ca947 */ /* 0x000fea0004800000 */
[----:B------:R-:W-:-:S04]  /*2340*/  LOP3.LUT P1, RZ, R15, 0x7fffffff, RZ, 0xc0, !PT ;  /* 0x7fffffff0fff7812 */ /* 0x000fc8000782c0ff */
[----:B------:R-:W-:-:S13]  /*2350*/  PLOP3.LUT P1, PT, P2, P1, PT, 0x2f, 0xf2 ;  /* 0x0000000000f2781c */ /* 0x000fda0001722577 */
[----:B------:R-:W-:Y:S05]  /*2360*/  @P1 BRA `(.L_x_69) ;  /* 0x0000000400181947 */ /* 0x000fea0003800000 */
[----:B------:R-:W-:-:S04]  /*2370*/  LOP3.LUT P1, RZ, R16, 0x7fffffff, RZ, 0xc0, !PT ;  /* 0x7fffffff10ff7812 */ /* 0x000fc8000782c0ff */
[----:B------:R-:W-:-:S13]  /*2380*/  PLOP3.LUT P0, PT, P0, P1, PT, 0x2f, 0xf2 ;  /* 0x0000000000f2781c */ /* 0x000fda0000702577 */
[----:B------:R-:W-:Y:S05]  /*2390*/  @P0 BRA `(.L_x_70) ;  /* 0x0000000400000947 */ /* 0x000fea0003800000 */
[----:B------:R-:W-:Y:S02]  /*23a0*/  ISETP.GE.AND P0, PT, R17, RZ, PT ;  /* 0x000000ff1100720c */ /* 0x000fe40003f06270 */
[----:B------:R-:W-:-:S11]  /*23b0*/  ISETP.GE.AND P1, PT, R18, RZ, PT ;  /* 0x000000ff1200720c */ /* 0x000fd60003f26270 */
[----:B------:R-:W-:Y:S01]  /*23c0*/  @P0 MOV R14, RZ ;  /* 0x000000ff000e0202 */ /* 0x000fe20000000f00 */
[----:B------:R-:W-:Y:S02]  /*23d0*/  @!P0 IMAD.MOV.U32 R14, RZ, RZ, -0x40 ;  /* 0xffffffc0ff0e8424 */ /* 0x000fe400078e00ff */
[----:B------:R-:W-:Y:S01]  /*23e0*/  @!P0 FFMA R15, R0, 1.84467440737095516160e+19, RZ ;  /* 0x5f800000000f8823 */ /* 0x000fe200000000ff */
[----:B------:R-:W-:Y:S02]  /*23f0*/  @!P1 FFMA R16, R3, 1.84467440737095516160e+19, RZ ;  /* 0x5f80000003109823 */ /* 0x000fe400000000ff */
[----:B------:R-:W-:-:S07]  /*2400*/  @!P1 IADD3 R14, PT, PT, R14, 0x40, RZ ;  /* 0x000000400e0e9810 */ /* 0x000fce0007ffe0ff */
.L_x_66:
[----:B------:R-:W-:Y:S01]  /*2410*/  LEA R17, R13, 0xc0800000, 0x17 ;  /* 0xc08000000d117811 */ /* 0x000fe200078eb8ff */
[----:B------:R-:W-:Y:S04]  /*2420*/  BSSY.RECONVERGENT B3, `(.L_x_71) ;  /* 0x0000036000037945 */ /* 0x000fe80003800200 */
[----:B------:R-:W-:Y:S01]  /*2430*/  IMAD.IADD R17, R16, 0x1, -R17 ;  /* 0x0000000110117824 */ /* 0x000fe200078e0a11 */
[----:B------:R-:W-:-:S03]  /*2440*/  IADD3 R16, PT, PT, R20, -0x7f, RZ ;  /* 0xffffff8114107810 */ /* 0x000fc60007ffe0ff */
[----:B------:R0:W1:Y:S01]  /*2450*/  MUFU.RCP R18, R17 ;  /* 0x0000001100127308 */ /* 0x0000620000001000 */
[----:B------:R-:W-:Y:S01]  /*2460*/  FADD.FTZ R19, -R17, -RZ ;  /* 0x800000ff11137221 */ /* 0x000fe20000010100 */
[C---:B------:R-:W-:Y:S01]  /*2470*/  IMAD R0, R16.reuse, -0x800000, R15 ;  /* 0xff80000010007824 */ /* 0x040fe200078e020f */
[----:B0-----:R-:W-:-:S05]  /*2480*/  IADD3 R17, PT, PT, R16, 0x7f, -R13 ;  /* 0x0000007f10117810 */ /* 0x001fca0007ffe80d */
[----:B------:R-:W-:Y:S02]  /*2490*/  IMAD.IADD R17, R17, 0x1, R14 ;  /* 0x0000000111117824 */ /* 0x000fe400078e020e */
[----:B-1----:R-:W-:-:S04]  /*24a0*/  FFMA R21, R18, R19, 1 ;  /* 0x3f80000012157423 */ /* 0x002fc80000000013 */
[----:B------:R-:W-:-:S04]  /*24b0*/  FFMA R15, R18, R21, R18 ;  /* 0x00000015120f7223 */ /* 0x000fc80000000012 */
[----:B------:R-:W-:-:S04]  /*24c0*/  FFMA R18, R0, R15, RZ ;  /* 0x0000000f00127223 */ /* 0x000fc800000000ff */
[----:B------:R-:W-:-:S04]  /*24d0*/  FFMA R20, R19, R18, R0 ;  /* 0x0000001213147223 */ /* 0x000fc80000000000 */
[----:B------:R-:W-:-:S04]  /*24e0*/  FFMA R20, R15, R20, R18 ;  /* 0x000000140f147223 */ /* 0x000fc80000000012 */
[----:B------:R-:W-:-:S04]  /*24f0*/  FFMA R19, R19, R20, R0 ;  /* 0x0000001413137223 */ /* 0x000fc80000000000 */
[----:B------:R-:W-:-:S05]  /*2500*/  FFMA R0, R15, R19, R20 ;  /* 0x000000130f007223 */ /* 0x000fca0000000014 */
[----:B------:R-:W-:-:S04]  /*2510*/  SHF.R.U32.HI R13, RZ, 0x17, R0 ;  /* 0x00000017ff0d7819 */ /* 0x000fc80000011600 */
[----:B------:R-:W-:-:S04]  /*2520*/  LOP3.LUT R13, R13, 0xff, RZ, 0xc0, !PT ;  /* 0x000000ff0d0d7812 */ /* 0x000fc800078ec0ff */
[----:B------:R-:W-:-:S05]  /*2530*/  IADD3 R18, PT, PT, R13, R17, RZ ;  /* 0x000000110d127210 */ /* 0x000fca0007ffe0ff */
[----:B------:R-:W-:-:S05]  /*2540*/  VIADD R13, R18, 0xffffffff ;  /* 0xffffffff120d7836 */ /* 0x000fca0000000000 */
[----:B------:R-:W-:-:S13]  /*2550*/  ISETP.GE.U32.AND P0, PT, R13, 0xfe, PT ;  /* 0x000000fe0d00780c */ /* 0x000fda0003f06070 */
[----:B------:R-:W-:Y:S05]  /*2560*/  @!P0 BRA `(.L_x_72) ;  /* 0x0000000000808947 */ /* 0x000fea0003800000 */
[----:B------:R-:W-:-:S13]  /*2570*/  ISETP.GT.AND P0, PT, R18, 0xfe, PT ;  /* 0x000000fe1200780c */ /* 0x000fda0003f04270 */
[----:B------:R-:W-:Y:S05]  /*2580*/  @P0 BRA `(.L_x_73) ;  /* 0x00000000006c0947 */ /* 0x000fea0003800000 */
[----:B------:R-:W-:-:S13]  /*2590*/  ISETP.GE.AND P0, PT, R18, 0x1, PT ;  /* 0x000000011200780c */ /* 0x000fda0003f06270 */
[----:B------:R-:W-:Y:S05]  /*25a0*/  @P0 BRA `(.L_x_74) ;  /* 0x0000000000740947 */ /* 0x000fea0003800000 */
[----:B------:R-:W-:Y:S02]  /*25b0*/  ISETP.GE.AND P0, PT, R18, -0x18, PT ;  /* 0xffffffe81200780c */ /* 0x000fe40003f06270 */
[----:B------:R-:W-:-:S11]  /*25c0*/  LOP3.LUT R0, R0, 0x80000000, RZ, 0xc0, !PT ;  /* 0x8000000000007812 */ /* 0x000fd600078ec0ff */
[----:B------:R-:W-:Y:S05]  /*25d0*/  @!P0 BRA `(.L_x_74) ;  /* 0x0000000000688947 */ /* 0x000fea0003800000 */
[CCC-:B------:R-:W-:Y:S01]  /*25e0*/  FFMA.RZ R13, R15.reuse, R19.reuse, R20.reuse ;  /* 0x000000130f0d7223 */ /* 0x1c0fe2000000c014 */
[-C--:B------:R-:W-:Y:S01]  /*25f0*/  FFMA.RM R14, R15, R19.reuse, R20 ;  /* 0x000000130f0e7223 */ /* 0x080fe20000004014 */
[----:B------:R-:W-:Y:S01]  /*2600*/  IMAD.MOV R17, RZ, RZ, -R18 ;  /* 0x000000ffff117224 */ /* 0x000fe200078e0a12 */
[C---:B------:R-:W-:Y:S02]  /*2610*/  ISETP.NE.AND P2, PT, R18.reuse, RZ, PT ;  /* 0x000000ff1200720c */ /* 0x040fe40003f45270 */
[----:B------:R-:W-:Y:S01]  /*2620*/  LOP3.LUT R16, R13, 0x7fffff, RZ, 0xc0, !PT ;  /* 0x007fffff0d107812 */ /* 0x000fe200078ec0ff */
[----:B------:R-:W-:Y:S01]  /*2630*/  FFMA.RP R13, R15, R19, R20 ;  /* 0x000000130f0d7223 */ /* 0x000fe20000008014 */
[----:B------:R-:W-:Y:S02]  /*2640*/  IADD3 R15, PT, PT, R18, 0x20, RZ ;  /* 0x00000020120f7810 */ /* 0x000fe40007ffe0ff */
[----:B------:R-:W-:Y:S02]  /*2650*/  LOP3.LUT R16, R16, 0x800000, RZ, 0xfc, !PT ;  /* 0x0080000010107812 */ /* 0x000fe400078efcff */
[----:B------:R-:W-:-:S02]  /*2660*/  ISETP.NE.AND P1, PT, R18, RZ, PT ;  /* 0x000000ff1200720c */ /* 0x000fc40003f25270 */
[----:B------:R-:W-:Y:S02]  /*2670*/  SHF.L.U32 R15, R16, R15, RZ ;  /* 0x0000000f100f7219 */ /* 0x000fe400000006ff */
[----:B------:R-:W-:Y:S02]  /*2680*/  FSETP.NEU.FTZ.AND P0, PT, R13, R14, PT ;  /* 0x0000000e0d00720b */ /* 0x000fe40003f1d000 */
[----:B------:R-:W-:Y:S02]  /*2690*/  SEL R13, R17, RZ, P2 ;  /* 0x000000ff110d7207 */ /* 0x000fe40001000000 */
[----:B------:R-:W-:Y:S02]  /*26a0*/  ISETP.NE.AND P1, PT, R15, RZ, P1 ;  /* 0x000000ff0f00720c */ /* 0x000fe40000f25270 */
[----:B------:R-:W-:Y:S02]  /*26b0*/  SHF.R.U32.HI R13, RZ, R13, R16 ;  /* 0x0000000dff0d7219 */ /* 0x000fe40000011610 */
[----:B------:R-:W-:-:S02]  /*26c0*/  PLOP3.LUT P0, PT, P0, P1, PT, 0xf8, 0x8f ;  /* 0x00000000008f781c */ /* 0x000fc40000703f70 */
[----:B------:R-:W-:Y:S02]  /*26d0*/  SHF.R.U32.HI R15, RZ, 0x1, R13 ;  /* 0x00000001ff0f7819 */ /* 0x000fe4000001160d */
[----:B------:R-:W-:-:S04]  /*26e0*/  SEL R14, RZ, 0x1, !P0 ;  /* 0x00000001ff0e7807 */ /* 0x000fc80004000000 */
[----:B------:R-:W-:-:S04]  /*26f0*/  LOP3.LUT R14, R14, 0x1, R15, 0xf8, !PT ;  /* 0x000000010e0e7812 */ /* 0x000fc800078ef80f */
[----:B------:R-:W-:-:S04]  /*2700*/  LOP3.LUT R14, R14, R13, RZ, 0xc0, !PT ;  /* 0x0000000d0e0e7212 */ /* 0x000fc800078ec0ff */
[----:B------:R-:W-:-:S04]  /*2710*/  IADD3 R15, PT, PT, R15, R14, RZ ;  /* 0x0000000e0f0f7210 */ /* 0x000fc80007ffe0ff */
[----:B------:R-:W-:Y:S01]  /*2720*/  LOP3.LUT R0, R15, R0, RZ, 0xfc, !PT ;  /* 0x000000000f007212 */ /* 0x000fe200078efcff */
[----:B------:R-:W-:Y:S06]  /*2730*/  BRA `(.L_x_74) ;  /* 0x0000000000107947 */ /* 0x000fec0003800000 */
.L_x_73:
[----:B------:R-:W-:-:S04]  /*2740*/  LOP3.LUT R0, R0, 0x80000000, RZ, 0xc0, !PT ;  /* 0x8000000000007812 */ /* 0x000fc800078ec0ff */
[----:B------:R-:W-:Y:S01]  /*2750*/  LOP3.LUT R0, R0, 0x7f800000, RZ, 0xfc, !PT ;  /* 0x7f80000000007812 */ /* 0x000fe200078efcff */
[----:B------:R-:W-:Y:S06]  /*2760*/  BRA `(.L_x_74) ;  /* 0x0000000000047947 */ /* 0x000fec0003800000 */
.L_x_72:
[----:B------:R-:W-:-:S07]  /*2770*/  IMAD R0, R17, 0x800000, R0 ;  /* 0x0080000011007824 */ /* 0x000fce00078e0200 */
.L_x_74:
[----:B------:R-:W-:Y:S05]  /*2780*/  BSYNC.RECONVERGENT B3 ;  /* 0x0000000000037941 */ /* 0x000fea0003800200 */
.L_x_71:
[----:B------:R-:W-:Y:S05]  /*2790*/  BRA `(.L_x_75) ;  /* 0x0000000000207947 */ /* 0x000fea0003800000 */
.L_x_70:
[----:B------:R-:W-:-:S04]  /*27a0*/  LOP3.LUT R0, R16, 0x80000000, R15, 0x48, !PT ;  /* 0x8000000010007812 */ /* 0x000fc800078e480f */
[----:B------:R-:W-:Y:S01]  /*27b0*/  LOP3.LUT R0, R0, 0x7f800000, RZ, 0xfc, !PT ;  /* 0x7f80000000007812 */ /* 0x000fe200078efcff */
[----:B------:R-:W-:Y:S06]  /*27c0*/  BRA `(.L_x_75) ;  /* 0x0000000000147947 */ /* 0x000fec0003800000 */
.L_x_69:
[----:B------:R-:W-:Y:S01]  /*27d0*/  LOP3.LUT R0, R16, 0x80000000, R15, 0x48, !PT ;  /* 0x8000000010007812 */ /* 0x000fe200078e480f */
[----:B------:R-:W-:Y:S06]  /*27e0*/  BRA `(.L_x_75) ;  /* 0x00000000000c7947 */ /* 0x000fec0003800000 */
.L_x_68:
[----:B------:R-:W0:Y:S01]  /*27f0*/  MUFU.RSQ R0, -QNAN ;  /* 0xffc0000000007908 */ /* 0x000e220000001400 */
[----:B------:R-:W-:Y:S05]  /*2800*/  BRA `(.L_x_75) ;  /* 0x0000000000047947 */ /* 0x000fea0003800000 */
.L_x_67:
[----:B------:R-:W-:-:S07]  /*2810*/  FADD.FTZ R0, R0, R3 ;  /* 0x0000000300007221 */ /* 0x000fce0000010000 */
.L_x_75:
[----:B------:R-:W-:Y:S05]  /*2820*/  BSYNC.RECONVERGENT B2 ;  /* 0x0000000000027941 */ /* 0x000fea0003800200 */
.L_x_65:
[----:B------:R-:W-:-:S04]  /*2830*/  HFMA2 R13, -RZ, RZ, 0, 0 ;  /* 0x00000000ff0d7431 */ /* 0x000fc800000001ff */
[----:B0-----:R-:W-:Y:S05]  /*2840*/  RET.REL.NODEC R12 `(_Z20flashAttentionKernelPKfS0_S0_Pfiiifii) ;  /* 0xffffffd40cec7950 */ /* 0x001fea0003c3ffff */
.L_x_76:
[----:B------:R-:W-:-:S00]  /*2850*/  BRA `(.L_x_76) ;  /* 0xfffffffc00fc7947 */ /* 0x000fc0000383ffff */
[----:B------:R-:W-:-:S00]  /*2860*/  NOP ;  /* 0x0000000000007918 */ /* 0x000fc00000000000 */
        /* <DEDUP_REMOVED lines=9> */
.L_x_77:


//--------------------- .nv.shared._Z20flashAttentionKernelPKfS0_S0_Pfiiifii --------------------------
	.section	.nv.shared._Z20flashAttentionKernelPKfS0_S0_Pfiiifii,"aw",@nobits
	.sectionflags	@""
	.align	16
	.zero		1024


//--------------------- .nv.shared.reserved.0     --------------------------
	.section	.nv.shared.reserved.0,"aw",@nobits
	.weak		__nv_reservedSMEM_offset_0_alias
	.size		__nv_reservedSMEM_offset_0_alias, 0, 64
	.other		__nv_reservedSMEM_offset_0_alias,@"STO_CUDA_RESERVED_SHARED STV_DEFAULT"
__nv_reservedSMEM_offset_0_alias:
	.zero		0
	.zero		64


//--------------------- .nv.constant0._Z20flashAttentionKernelPKfS0_S0_Pfiiifii --------------------------
	.section	.nv.constant0._Z20flashAttentionKernelPKfS0_S0_Pfiiifii,"a",@progbits
	.sectionflags	@""
	.align	4
.nv.constant0._Z20flashAttentionKernelPKfS0_S0_Pfiiifii:
	.zero		952


//--------------------- SYMBOLS --------------------------

	.type		.nv.reservedSmem.offset0,@object
	.size		.nv.reservedSmem.offset0,0x4
	.type		.nv.reservedSmem.cap,@object
	.size		.nv.reservedSmem.cap,0x4
